	.target	sm_90a

	.elftype	@"ET_EXEC"


//--------------------- .note.nv.tkinfo           --------------------------
	.section	.note.nv.tkinfo,"",@"SHT_NOTE"
	.sectionflags	@"SHF_NOTE_NV_TKINFO"
	.tkinfo
        /*0018*/ 	.word	0x00000002
        /*0030*/ 	.string	""
        /*0030*/ 	.string	"ptxas"
        /*0030*/ 	.string	"Cuda compilation tools, release 13.0, V13.0.88"
        /*0030*/ 	.string	"Build cuda_13.0.r13.0/compiler.36424714_0"
        /*0030*/ 	.string	"-v  -suppress-debug-info  -lineinfo  -arch sm_90a "



//--------------------- .note.nv.cuinfo           --------------------------
	.section	.note.nv.cuinfo,"",@"SHT_NOTE"
	.sectionflags	@"SHF_NOTE_NV_CUINFO"
        /*0018*/ 	.short	0x0002
        /*001a*/ 	.short	0x005a
        /*001c*/ 	.short	0x0082
	.zero		2


//--------------------- .nv.info                  --------------------------
	.section	.nv.info,"",@"SHT_CUDA_INFO"
	.align	4


	//----- nvinfo : EIATTR_REGCOUNT
	.align		4
        /*0000*/ 	.byte	0x04, 0x2f
        /*0002*/ 	.short	(.L_1 - .L_0)
	.align		4
.L_0:
        /*0004*/ 	.word	index@(matmul_kernel)
        /*0008*/ 	.word	0x000000ff


	//----- nvinfo : EIATTR_FRAME_SIZE
	.align		4
.L_1:
        /*000c*/ 	.byte	0x04, 0x11
        /*000e*/ 	.short	(.L_3 - .L_2)
	.align		4
.L_2:
        /*0010*/ 	.word	index@(matmul_kernel)
        /*0014*/ 	.word	0x000008b8


	//----- nvinfo : EIATTR_MIN_STACK_SIZE
	.align		4
.L_3:
        /*0018*/ 	.byte	0x04, 0x12
        /*001a*/ 	.short	(.L_5 - .L_4)
	.align		4
.L_4:
        /*001c*/ 	.word	index@(matmul_kernel)
        /*0020*/ 	.word	0x000008b8
.L_5:


//--------------------- .nv.compat                --------------------------
	.section	.nv.compat,"",@"SHT_CUDA_COMPAT_INFO"
	.align	4
        /*0000*/ 	.byte	0x02, 0x09, 0x01, 0x00, 0x02, 0x02, 0x04, 0x00, 0x02, 0x05, 0x05, 0x00, 0x03, 0x07, 0x01, 0x01
        /*0010*/ 	.byte	0x02, 0x03, 0x00, 0x00, 0x02, 0x06, 0x01, 0x00, 0x04, 0x0b, 0x08, 0x00, 0x00, 0x00, 0x00, 0x00
        /*0020*/ 	.byte	0x00, 0x00, 0x00, 0x00


//--------------------- .nv.info.matmul_kernel    --------------------------
	.section	.nv.info.matmul_kernel,"",@"SHT_CUDA_INFO"
	.sectionflags	@""
	.align	4


	//----- nvinfo : EIATTR_CUDA_API_VERSION
	.align		4
        /*0000*/ 	.byte	0x04, 0x37
        /*0002*/ 	.short	(.L_7 - .L_6)
.L_6:
        /*0004*/ 	.word	0x00000082


	//----- nvinfo : EIATTR_KPARAM_INFO
	.align		4
.L_7:
        /*0008*/ 	.byte	0x04, 0x17
        /*000a*/ 	.short	(.L_9 - .L_8)
.L_8:
        /*000c*/ 	.word	0x00000000
        /*0010*/ 	.short	0x000d
        /*0012*/ 	.short	0x0048
        /*0014*/ 	.byte	0x00, 0xf4, 0x21, 0x00


	//----- nvinfo : EIATTR_KPARAM_INFO
	.align		4
.L_9:
        /*0018*/ 	.byte	0x04, 0x17
        /*001a*/ 	.short	(.L_11 - .L_10)
.L_10:
        /*001c*/ 	.word	0x00000000
        /*0020*/ 	.short	0x000c
        /*0022*/ 	.short	0x0040
        /*0024*/ 	.byte	0x00, 0xf4, 0x21, 0x00


	//----- nvinfo : EIATTR_KPARAM_INFO
	.align		4
.L_11:
        /*0028*/ 	.byte	0x04, 0x17
        /*002a*/ 	.short	(.L_13 - .L_12)
.L_12:
        /*002c*/ 	.word	0x00000000
        /*0030*/ 	.short	0x000b
        /*0032*/ 	.short	0x0038
        /*0034*/ 	.byte	0x00, 0xf0, 0x11, 0x00


	//----- nvinfo : EIATTR_KPARAM_INFO
	.align		4
.L_13:
        /*0038*/ 	.byte	0x04, 0x17
        /*003a*/ 	.short	(.L_15 - .L_14)
.L_14:
        /*003c*/ 	.word	0x00000000
        /*0040*/ 	.short	0x000a
        /*0042*/ 	.short	0x0034
        /*0044*/ 	.byte	0x00, 0xf0, 0x11, 0x00


	//----- nvinfo : EIATTR_KPARAM_INFO
	.align		4
.L_15:
        /*0048*/ 	.byte	0x04, 0x17
        /*004a*/ 	.short	(.L_17 - .L_16)
.L_16:
        /*004c*/ 	.word	0x00000000
        /*0050*/ 	.short	0x0009
        /*0052*/ 	.short	0x0030
        /*0054*/ 	.byte	0x00, 0xf0, 0x11, 0x00


	//----- nvinfo : EIATTR_KPARAM_INFO
	.align		4
.L_17:
        /*0058*/ 	.byte	0x04, 0x17
        /*005a*/ 	.short	(.L_19 - .L_18)
.L_18:
        /*005c*/ 	.word	0x00000000
        /*0060*/ 	.short	0x0008
        /*0062*/ 	.short	0x002c
        /*0064*/ 	.byte	0x00, 0xf0, 0x11, 0x00


	//----- nvinfo : EIATTR_KPARAM_INFO
	.align		4
.L_19:
        /*0068*/ 	.byte	0x04, 0x17
        /*006a*/ 	.short	(.L_21 - .L_20)
.L_20:
        /*006c*/ 	.word	0x00000000
        /*0070*/ 	.short	0x0007
        /*0072*/ 	.short	0x0028
        /*0074*/ 	.byte	0x00, 0xf0, 0x11, 0x00


	//----- nvinfo : EIATTR_KPARAM_INFO
	.align		4
.L_21:
        /*0078*/ 	.byte	0x04, 0x17
        /*007a*/ 	.short	(.L_23 - .L_22)
.L_22:
        /*007c*/ 	.word	0x00000000
        /*0080*/ 	.short	0x0006
        /*0082*/ 	.short	0x0024
        /*0084*/ 	.byte	0x00, 0xf0, 0x11, 0x00


	//----- nvinfo : EIATTR_KPARAM_INFO
	.align		4
.L_23:
        /*0088*/ 	.byte	0x04, 0x17
        /*008a*/ 	.short	(.L_25 - .L_24)
.L_24:
        /*008c*/ 	.word	0x00000000
        /*0090*/ 	.short	0x0005
        /*0092*/ 	.short	0x0020
        /*0094*/ 	.byte	0x00, 0xf0, 0x11, 0x00


	//----- nvinfo : EIATTR_KPARAM_INFO
	.align		4
.L_25:
        /*0098*/ 	.byte	0x04, 0x17
        /*009a*/ 	.short	(.L_27 - .L_26)
.L_26:
        /*009c*/ 	.word	0x00000000
        /*00a0*/ 	.short	0x0004
        /*00a2*/ 	.short	0x001c
        /*00a4*/ 	.byte	0x00, 0xf0, 0x11, 0x00


	//----- nvinfo : EIATTR_KPARAM_INFO
	.align		4
.L_27:
        /*00a8*/ 	.byte	0x04, 0x17
        /*00aa*/ 	.short	(.L_29 - .L_28)
.L_28:
        /*00ac*/ 	.word	0x00000000
        /*00b0*/ 	.short	0x0003
        /*00b2*/ 	.short	0x0018
        /*00b4*/ 	.byte	0x00, 0xf0, 0x11, 0x00


	//----- nvinfo : EIATTR_KPARAM_INFO
	.align		4
.L_29:
        /*00b8*/ 	.byte	0x04, 0x17
        /*00ba*/ 	.short	(.L_31 - .L_30)
.L_30:
        /*00bc*/ 	.word	0x00000000
        /*00c0*/ 	.short	0x0002
        /*00c2*/ 	.short	0x0010
        /*00c4*/ 	.byte	0x00, 0xf4, 0x21, 0x00


	//----- nvinfo : EIATTR_KPARAM_INFO
	.align		4
.L_31:
        /*00c8*/ 	.byte	0x04, 0x17
        /*00ca*/ 	.short	(.L_33 - .L_32)
.L_32:
        /*00cc*/ 	.word	0x00000000
        /*00d0*/ 	.short	0x0001
        /*00d2*/ 	.short	0x0008
        /*00d4*/ 	.byte	0x00, 0xf4, 0x21, 0x00


	//----- nvinfo : EIATTR_KPARAM_INFO
	.align		4
.L_33:
        /*00d8*/ 	.byte	0x04, 0x17
        /*00da*/ 	.short	(.L_35 - .L_34)
.L_34:
        /*00dc*/ 	.word	0x00000000
        /*00e0*/ 	.short	0x0000
        /*00e2*/ 	.short	0x0000
        /*00e4*/ 	.byte	0x00, 0xf4, 0x21, 0x00


	//----- nvinfo : EIATTR_SPARSE_MMA_MASK
	.align		4
.L_35:
        /*00e8*/ 	.byte	0x03, 0x50
        /*00ea*/ 	.short	0x0000


	//----- nvinfo : EIATTR_MAXREG_COUNT
	.align		4
        /*00ec*/ 	.byte	0x03, 0x1b
        /*00ee*/ 	.short	0x00ff


	//----- nvinfo : EIATTR_NUM_BARRIERS
	.align		4
        /*00f0*/ 	.byte	0x02, 0x4c
        /*00f2*/ 	.byte	0x01
	.zero		1


	//----- nvinfo : EIATTR_ANNOTATIONS
	.align		4
        /*00f4*/ 	.byte	0x04, 0x55
        /*00f6*/ 	.short	(.L_37 - .L_36)


	//   ....[0]....
.L_36:
        /*00f8*/ 	.word	0x00000001
        /*00fc*/ 	.byte	0x20, 0x09, 0x00, 0x00, 0x01, 0x00, 0x00, 0x00, 0x50, 0x09, 0x00, 0x00, 0x01, 0x00, 0x00, 0x00
        /* <DEDUP_REMOVED lines=350> */
        /*16ec*/ 	.byte	0xb0, 0x9f, 0x00, 0x00, 0x01, 0x00, 0x00, 0x00, 0xc0, 0x9f, 0x00, 0x00


	//----- nvinfo : EIATTR_MERCURY_ISA_VERSION
	.align		4
.L_37:
        /*16f8*/ 	.byte	0x03, 0x5f
        /*16fa*/ 	.short	0x0101


	//----- nvinfo : EIATTR_EXIT_INSTR_OFFSETS
	.align		4
        /*16fc*/ 	.byte	0x04, 0x1c
        /*16fe*/ 	.short	(.L_39 - .L_38)


	//   ....[0]....
.L_38:
        /*1700*/ 	.word	0x0000ffb0


	//   ....[1]....
        /*1704*/ 	.word	0x0000ffe0


	//----- nvinfo : EIATTR_REQNTID
	.align		4
.L_39:
        /*1708*/ 	.byte	0x04, 0x10
        /*170a*/ 	.short	(.L_41 - .L_40)
.L_40:
        /*170c*/ 	.word	0x00000080
        /*1710*/ 	.word	0x00000001
        /*1714*/ 	.word	0x00000001


	//----- nvinfo : EIATTR_CBANK_PARAM_SIZE
	.align		4
.L_41:
        /*1718*/ 	.byte	0x03, 0x19
        /*171a*/ 	.short	0x0050


	//----- nvinfo : EIATTR_PARAM_CBANK
	.align		4
        /*171c*/ 	.byte	0x04, 0x0a
        /*171e*/ 	.short	(.L_43 - .L_42)
	.align		4
.L_42:
        /*1720*/ 	.word	index@(.nv.constant0.matmul_kernel)
        /*1724*/ 	.short	0x0210
        /*1726*/ 	.short	0x0050


	//----- nvinfo : EIATTR_SW_WAR
	.align		4
.L_43:
        /*1728*/ 	.byte	0x04, 0x36
        /*172a*/ 	.short	(.L_45 - .L_44)
.L_44:
        /*172c*/ 	.word	0x00000008
.L_45:


//--------------------- .nv.callgraph             --------------------------
	.section	.nv.callgraph,"",@"SHT_CUDA_CALLGRAPH"
	.align	4
	.sectionentsize	8
	.align		4
        /*0000*/ 	.word	0x00000000
	.align		4
        /*0004*/ 	.word	0xffffffff
	.align		4
        /*0008*/ 	.word	0x00000000
	.align		4
        /*000c*/ 	.word	0xfffffffe
	.align		4
        /*0010*/ 	.word	0x00000000
	.align		4
        /*0014*/ 	.word	0xfffffffd
	.align		4
        /*0018*/ 	.word	0x00000000
	.align		4
        /*001c*/ 	.word	0xfffffffc


//--------------------- .text.matmul_kernel       --------------------------
	.section	.text.matmul_kernel,"ax",@progbits
	.align	128
        .global         matmul_kernel
        .type           matmul_kernel,@function
        .size           matmul_kernel,(.L_x_3 - matmul_kernel)
        .other          matmul_kernel,@"STO_CUDA_ENTRY STV_DEFAULT"
matmul_kernel:
.text.matmul_kernel:
[----:B------:R-:W0:Y:S08]  /*0000*/  LDC R1, c[0x0][0x28] ;  /* 0x00000a00ff017b82 */ /* 0x000e300000000800 */
[----:B------:R-:W1:Y:S01]  /*0010*/  LDC.64 R24, c[0x0][0x228] ;  /* 0x00008a00ff187b82 */ /* 0x000e620000000a00 */
[----:B------:R-:W2:Y:S01]  /*0020*/  S2R R5, SR_CTAID.X ;  /* 0x0000000000057919 */ /* 0x000ea20000002500 */
[----:B0-----:R-:W-:Y:S01]  /*0030*/  VIADD R1, R1, 0xfffff748 ;  /* 0xfffff74801017836 */ /* 0x001fe20000000000 */
[----:B------:R-:W-:Y:S01]  /*0040*/  UMOV UR4, 0x400 ;  /* 0x0000040000047882 */ /* 0x000fe20000000000 */
[----:B------:R-:W-:Y:S01]  /*0050*/  ULDC.64 UR6, c[0x0][0x208] ;  /* 0x0000820000067ab9 */ /* 0x000fe20000000a00 */
[----:B------:R-:W0:Y:S01]  /*0060*/  S2R R26, SR_TID.X ;  /* 0x00000000001a7919 */ /* 0x000e220000002100 */
[----:B------:R-:W-:-:S02]  /*0070*/  CS2R R56, SRZ ;  /* 0x0000000000387805 */ /* 0x000fc4000001ff00 */
[----:B------:R-:W-:Y:S01]  /*0080*/  CS2R R58, SRZ ;  /* 0x00000000003a7805 */ /* 0x000fe2000001ff00 */
[----:B------:R-:W3:Y:S01]  /*0090*/  S2UR UR5, SR_CgaCtaId ;  /* 0x00000000000579c3 */ /* 0x000ee20000008800 */
[----:B------:R-:W-:Y:S02]  /*00a0*/  CS2R R156, SRZ ;  /* 0x00000000009c7805 */ /* 0x000fe4000001ff00 */
[----:B------:R-:W-:Y:S02]  /*00b0*/  CS2R R158, SRZ ;  /* 0x00000000009e7805 */ /* 0x000fe4000001ff00 */
[----:B------:R-:W-:Y:S02]  /*00c0*/  CS2R R32, SRZ ;  /* 0x0000000000207805 */ /* 0x000fe4000001ff00 */
[----:B------:R-:W-:Y:S02]  /*00d0*/  CS2R R34, SRZ ;  /* 0x0000000000227805 */ /* 0x000fe4000001ff00 */
[----:B------:R-:W-:-:S02]  /*00e0*/  CS2R R28, SRZ ;  /* 0x00000000001c7805 */ /* 0x000fc4000001ff00 */
[----:B------:R-:W-:Y:S02]  /*00f0*/  CS2R R30, SRZ ;  /* 0x00000000001e7805 */ /* 0x000fe4000001ff00 */
        /* <DEDUP_REMOVED lines=8> */
[----:B------:R-:W-:Y:S01]  /*0180*/  CS2R R128, SRZ ;  /* 0x0000000000807805 */ /* 0x000fe2000001ff00 */
[----:B-1----:R-:W-:Y:S01]  /*0190*/  VIADD R0, R25, 0x3f ;  /* 0x0000003f19007836 */ /* 0x002fe20000000000 */
[----:B------:R-:W-:Y:S02]  /*01a0*/  CS2R R130, SRZ ;  /* 0x0000000000827805 */ /* 0x000fe4000001ff00 */
[----:B------:R-:W-:-:S02]  /*01b0*/  CS2R R140, SRZ ;  /* 0x00000000008c7805 */ /* 0x000fc4000001ff00 */
[----:B------:R-:W-:Y:S02]  /*01c0*/  CS2R R142, SRZ ;  /* 0x00000000008e7805 */ /* 0x000fe4000001ff00 */
[----:B------:R-:W-:Y:S02]  /*01d0*/  CS2R R132, SRZ ;  /* 0x0000000000847805 */ /* 0x000fe4000001ff00 */
[----:B------:R-:W-:Y:S02]  /*01e0*/  SHF.R.S32.HI R3, RZ, 0x1f, R0 ;  /* 0x0000001fff037819 */ /* 0x000fe40000011400 */
[----:B------:R-:W-:Y:S02]  /*01f0*/  CS2R R134, SRZ ;  /* 0x0000000000867805 */ /* 0x000fe4000001ff00 */
[----:B------:R-:W-:Y:S01]  /*0200*/  CS2R R100, SRZ ;  /* 0x0000000000647805 */ /* 0x000fe2000001ff00 */
[----:B---3--:R-:W-:Y:S01]  /*0210*/  ULEA UR4, UR5, UR4, 0x18 ;  /* 0x0000000405047291 */ /* 0x008fe2000f8ec03f */
[----:B------:R-:W-:-:S02]  /*0220*/  LEA.HI R3, R3, R0, RZ, 0x6 ;  /* 0x0000000003037211 */ /* 0x000fc400078f30ff */
[----:B------:R-:W-:Y:S02]  /*0230*/  CS2R R102, SRZ ;  /* 0x0000000000667805 */ /* 0x000fe4000001ff00 */
[----:B--2---:R-:W-:Y:S02]  /*0240*/  IABS R8, R5 ;  /* 0x0000000500087213 */ /* 0x004fe40000000000 */
[----:B------:R-:W-:Y:S02]  /*0250*/  CS2R R68, SRZ ;  /* 0x0000000000447805 */ /* 0x000fe4000001ff00 */
[----:B------:R-:W-:Y:S02]  /*0260*/  SHF.R.S32.HI R3, RZ, 0x6, R3 ;  /* 0x00000006ff037819 */ /* 0x000fe40000011403 */
[----:B------:R-:W-:Y:S02]  /*0270*/  CS2R R70, SRZ ;  /* 0x0000000000467805 */ /* 0x000fe4000001ff00 */
[----:B------:R-:W-:-:S02]  /*0280*/  CS2R R36, SRZ ;  /* 0x0000000000247805 */ /* 0x000fc4000001ff00 */
[----:B------:R-:W-:Y:S02]  /*0290*/  CS2R R38, SRZ ;  /* 0x0000000000267805 */ /* 0x000fe4000001ff00 */
[----:B------:R-:W-:Y:S01]  /*02a0*/  CS2R R136, SRZ ;  /* 0x0000000000887805 */ /* 0x000fe2000001ff00 */
[----:B------:R-:W-:Y:S01]  /*02b0*/  IMAD.SHL.U32 R4, R3, 0x8, RZ ;  /* 0x0000000803047824 */ /* 0x000fe200078e00ff */
[----:B------:R-:W-:Y:S02]  /*02c0*/  CS2R R138, SRZ ;  /* 0x00000000008a7805 */ /* 0x000fe4000001ff00 */
[----:B------:R-:W-:Y:S02]  /*02d0*/  CS2R R104, SRZ ;  /* 0x0000000000687805 */ /* 0x000fe4000001ff00 */
[----:B------:R-:W-:Y:S02]  /*02e0*/  CS2R R106, SRZ ;  /* 0x00000000006a7805 */ /* 0x000fe4000001ff00 */
[----:B------:R-:W-:-:S02]  /*02f0*/  CS2R R72, SRZ ;  /* 0x0000000000487805 */ /* 0x000fc4000001ff00 */
[-C--:B------:R-:W-:Y:S02]  /*0300*/  IABS R7, R4.reuse ;  /* 0x0000000400077213 */ /* 0x080fe40000000000 */
[----:B------:R-:W-:Y:S02]  /*0310*/  CS2R R74, SRZ ;  /* 0x00000000004a7805 */ /* 0x000fe4000001ff00 */
[----:B------:R-:W-:Y:S02]  /*0320*/  IABS R10, R4 ;  /* 0x00000004000a7213 */ /* 0x000fe40000000000 */
[----:B------:R-:W-:Y:S01]  /*0330*/  CS2R R40, SRZ ;  /* 0x0000000000287805 */ /* 0x000fe2000001ff00 */
[----:B------:R-:W1:Y:S01]  /*0340*/  I2F.RP R0, R7 ;  /* 0x0000000700007306 */ /* 0x000e620000209400 */
        /* <DEDUP_REMOVED lines=13> */
[----:B------:R-:W-:Y:S01]  /*0420*/  CS2R R80, SRZ ;  /* 0x0000000000507805 */ /* 0x000fe2000001ff00 */
[----:B-1----:R-:W1:Y:S01]  /*0430*/  MUFU.RCP R0, R0 ;  /* 0x0000000000007308 */ /* 0x002e620000001000 */
        /* <DEDUP_REMOVED lines=11> */
[----:B-1----:R-:W-:Y:S02]  /*04f0*/  VIADD R2, R0, 0xffffffe ;  /* 0x0ffffffe00027836 */ /* 0x002fe40000000000 */
[----:B------:R-:W-:Y:S02]  /*0500*/  IMAD.MOV R0, RZ, RZ, -R10 ;  /* 0x000000ffff007224 */ /* 0x000fe400078e0a0a */
[----:B------:R1:W2:Y:S02]  /*0510*/  F2I.FTZ.U32.TRUNC.NTZ R3, R2 ;  /* 0x0000000200037305 */ /* 0x0002a4000021f000 */
[----:B-1----:R-:W-:-:S02]  /*0520*/  IMAD.MOV.U32 R2, RZ, RZ, RZ ;  /* 0x000000ffff027224 */ /* 0x002fc400078e00ff */
[----:B--2---:R-:W-:-:S04]  /*0530*/  IMAD.MOV R6, RZ, RZ, -R3 ;  /* 0x000000ffff067224 */ /* 0x004fc800078e0a03 */
[----:B------:R-:W-:Y:S02]  /*0540*/  IMAD R9, R6, R7, RZ ;  /* 0x0000000706097224 */ /* 0x000fe400078e02ff */
[----:B------:R-:W-:Y:S02]  /*0550*/  IMAD.MOV.U32 R6, RZ, RZ, R8 ;  /* 0x000000ffff067224 */ /* 0x000fe400078e0008 */
[----:B------:R-:W-:-:S06]  /*0560*/  IMAD.HI.U32 R3, R3, R9, R2 ;  /* 0x0000000903037227 */ /* 0x000fcc00078e0002 */
[----:B------:R-:W-:-:S04]  /*0570*/  IMAD.HI.U32 R3, R3, R6, RZ ;  /* 0x0000000603037227 */ /* 0x000fc800078e00ff */
[----:B------:R-:W-:-:S05]  /*0580*/  IMAD R0, R3, R0, R6 ;  /* 0x0000000003007224 */ /* 0x000fca00078e0206 */
[----:B------:R-:W-:-:S13]  /*0590*/  ISETP.GT.U32.AND P1, PT, R7, R0, PT ;  /* 0x000000000700720c */ /* 0x000fda0003f24070 */
[----:B------:R-:W-:Y:S02]  /*05a0*/  @!P1 IMAD.IADD R0, R0, 0x1, -R7 ;  /* 0x0000000100009824 */ /* 0x000fe400078e0a07 */
[----:B------:R-:W-:Y:S01]  /*05b0*/  @!P1 VIADD R3, R3, 0x1 ;  /* 0x0000000103039836 */ /* 0x000fe20000000000 */
[----:B------:R-:W-:Y:S02]  /*05c0*/  ISETP.NE.AND P1, PT, R4, RZ, PT ;  /* 0x000000ff0400720c */ /* 0x000fe40003f25270 */
[----:B------:R-:W-:Y:S02]  /*05d0*/  ISETP.GE.U32.AND P0, PT, R0, R7, PT ;  /* 0x000000070000720c */ /* 0x000fe40003f06070 */
[----:B------:R-:W-:-:S04]  /*05e0*/  LOP3.LUT R0, R5, R4, RZ, 0x3c, !PT ;  /* 0x0000000405007212 */ /* 0x000fc800078e3cff */
[----:B------:R-:W-:Y:S01]  /*05f0*/  ISETP.GE.AND P2, PT, R0, RZ, PT ;  /* 0x000000ff0000720c */ /* 0x000fe20003f46270 */
[----:B------:R-:W-:-:S06]  /*0600*/  VIADD R0, R24, 0x1ff ;  /* 0x000001ff18007836 */ /* 0x000fcc0000000000 */
[----:B------:R-:W-:-:S04]  /*0610*/  @P0 VIADD R3, R3, 0x1 ;  /* 0x0000000103030836 */ /* 0x000fc80000000000 */
[----:B------:R-:W-:Y:S01]  /*0620*/  IMAD.MOV.U32 R2, RZ, RZ, R3 ;  /* 0x000000ffff027224 */ /* 0x000fe200078e0003 */
[----:B------:R-:W-:-:S03]  /*0630*/  SHF.R.S32.HI R3, RZ, 0x1f, R0 ;  /* 0x0000001fff037819 */ /* 0x000fc60000011400 */
[----:B------:R-:W-:Y:S01]  /*0640*/  @!P2 IMAD.MOV R2, RZ, RZ, -R2 ;  /* 0x000000ffff02a224 */ /* 0x000fe200078e0a02 */
[----:B------:R-:W-:Y:S02]  /*0650*/  @!P1 LOP3.LUT R2, RZ, R4, RZ, 0x33, !PT ;  /* 0x00000004ff029212 */ /* 0x000fe400078e33ff */
[----:B------:R-:W-:-:S03]  /*0660*/  LEA.HI R3, R3, R0, RZ, 0x9 ;  /* 0x0000000003037211 */ /* 0x000fc600078f48ff */
[----:B------:R-:W-:Y:S02]  /*0670*/  IMAD.SHL.U32 R6, R2, 0x8, RZ ;  /* 0x0000000802067824 */ /* 0x000fe400078e00ff */
[----:B------:R-:W-:-:S03]  /*0680*/  IMAD.MOV R2, RZ, RZ, -R2 ;  /* 0x000000ffff027224 */ /* 0x000fc600078e0a02 */
[----:B------:R-:W-:Y:S01]  /*0690*/  LEA.HI.SX32 R3, R3, -R6, 0x17 ;  /* 0x8000000603037211 */ /* 0x000fe200078fbaff */
[----:B------:R-:W-:-:S03]  /*06a0*/  IMAD R4, R4, R2, R5 ;  /* 0x0000000204047224 */ /* 0x000fc600078e0205 */
[----:B------:R-:W-:Y:S02]  /*06b0*/  VIMNMX R11, R3, 0x8, PT ;  /* 0x00000008030b7848 */ /* 0x000fe40003fe0100 */
[----:B------:R-:W-:Y:S02]  /*06c0*/  IABS R9, R4 ;  /* 0x0000000400097213 */ /* 0x000fe40000000000 */
[----:B------:R-:W-:-:S04]  /*06d0*/  IABS R7, R11 ;  /* 0x0000000b00077213 */ /* 0x000fc80000000000 */
[----:B------:R-:W1:Y:S08]  /*06e0*/  I2F.RP R0, R7 ;  /* 0x0000000700007306 */ /* 0x000e700000209400 */
[----:B-1----:R-:W1:Y:S02]  /*06f0*/  MUFU.RCP R0, R0 ;  /* 0x0000000000007308 */ /* 0x002e640000001000 */
[----:B-1----:R-:W-:-:S06]  /*0700*/  VIADD R3, R0, 0xffffffe ;  /* 0x0ffffffe00037836 */ /* 0x002fcc0000000000 */
[----:B------:R-:W1:Y:S02]  /*0710*/  F2I.FTZ.U32.TRUNC.NTZ R3, R3 ;  /* 0x0000000300037305 */ /* 0x000e64000021f000 */
[----:B-1----:R-:W-:-:S04]  /*0720*/  IMAD.MOV R8, RZ, RZ, -R3 ;  /* 0x000000ffff087224 */ /* 0x002fc800078e0a03 */
[----:B------:R-:W-:Y:S01]  /*0730*/  IMAD.MOV.U32 R2, RZ, RZ, R8 ;  /* 0x000000ffff027224 */ /* 0x000fe200078e0008 */
[----:B------:R-:W-:-:S03]  /*0740*/  IABS R8, R11 ;  /* 0x0000000b00087213 */ /* 0x000fc60000000000 */
[----:B------:R-:W-:Y:S02]  /*0750*/  IMAD R5, R2, R7, RZ ;  /* 0x0000000702057224 */ /* 0x000fe400078e02ff */
[----:B------:R-:W-:Y:S02]  /*0760*/  IMAD.MOV.U32 R2, RZ, RZ, RZ ;  /* 0x000000ffff027224 */ /* 0x000fe400078e00ff */
[----:B------:R-:W-:Y:S02]  /*0770*/  IMAD.MOV R0, RZ, RZ, -R8 ;  /* 0x000000ffff007224 */ /* 0x000fe400078e0a08 */
[----:B------:R-:W-:Y:S01]  /*0780*/  IMAD.HI.U32 R2, R3, R5, R2 ;  /* 0x0000000503027227 */ /* 0x000fe200078e0002 */
[C---:B0-----:R-:W-:Y:S02]  /*0790*/  LOP3.LUT R3, R26.reuse, 0x7f, RZ, 0xc0, !PT ;  /* 0x0000007f1a037812 */ /* 0x041fe400078ec0ff */
[----:B------:R-:W-:-:S03]  /*07a0*/  LOP3.LUT R26, R26, 0x60, RZ, 0xc0, !PT ;  /* 0x000000601a1a7812 */ /* 0x000fc600078ec0ff */
[----:B------:R-:W-:-:S04]  /*07b0*/  IMAD.HI.U32 R2, R2, R9, RZ ;  /* 0x0000000902027227 */ /* 0x000fc800078e00ff */
[----:B------:R-:W-:Y:S01]  /*07c0*/  IMAD R0, R2, R0, R9 ;  /* 0x0000000002007224 */ /* 0x000fe200078e0209 */
[----:B------:R-:W-:-:S04]  /*07d0*/  CS2R R8, SRZ ;  /* 0x0000000000087805 */ /* 0x000fc8000001ff00 */
[----:B------:R-:W-:-:S13]  /*07e0*/  ISETP.GT.U32.AND P1, PT, R7, R0, PT ;  /* 0x000000000700720c */ /* 0x000fda0003f24070 */
[----:B------:R-:W-:Y:S02]  /*07f0*/  @!P1 IMAD.IADD R0, R0, 0x1, -R7 ;  /* 0x0000000100009824 */ /* 0x000fe400078e0a07 */
[----:B------:R-:W-:Y:S01]  /*0800*/  @!P1 VIADD R2, R2, 0x1 ;  /* 0x0000000102029836 */ /* 0x000fe20000000000 */
[----:B------:R-:W-:Y:S02]  /*0810*/  ISETP.NE.AND P1, PT, R11, RZ, PT ;  /* 0x000000ff0b00720c */ /* 0x000fe40003f25270 */
[----:B------:R-:W-:Y:S02]  /*0820*/  ISETP.GE.U32.AND P0, PT, R0, R7, PT ;  /* 0x000000070000720c */ /* 0x000fe40003f06070 */
[----:B------:R-:W-:-:S04]  /*0830*/  LOP3.LUT R0, R4, R11, RZ, 0x3c, !PT ;  /* 0x0000000b04007212 */ /* 0x000fc800078e3cff */
[----:B------:R-:W-:-:S07]  /*0840*/  ISETP.GE.AND P2, PT, R0, RZ, PT ;  /* 0x000000ff0000720c */ /* 0x000fce0003f46270 */
[----:B------:R-:W-:-:S06]  /*0850*/  @P0 VIADD R2, R2, 0x1 ;  /* 0x0000000102020836 */ /* 0x000fcc0000000000 */
[----:B------:R-:W-:Y:S01]  /*0860*/  @!P2 IMAD.MOV R2, RZ, RZ, -R2 ;  /* 0x000000ffff02a224 */ /* 0x000fe200078e0a02 */
[----:B------:R-:W-:-:S05]  /*0870*/  @!P1 LOP3.LUT R2, RZ, R11, RZ, 0x33, !PT ;  /* 0x0000000bff029212 */ /* 0x000fca00078e33ff */
[----:B------:R-:W-:Y:S02]  /*0880*/  IMAD.MOV R0, RZ, RZ, -R2 ;  /* 0x000000ffff007224 */ /* 0x000fe400078e0a02 */
[----:B------:R-:W-:Y:S02]  /*0890*/  IMAD.SHL.U32 R63, R2, 0x40, RZ ;  /* 0x00000040023f7824 */ /* 0x000fe400078e00ff */
[----:B------:R-:W-:Y:S01]  /*08a0*/  IMAD R0, R11, R0, R4 ;  /* 0x000000000b007224 */ /* 0x000fe200078e0204 */
[----:B------:R-:W-:Y:S02]  /*08b0*/  CS2R R4, SRZ ;  /* 0x0000000000047805 */ /* 0x000fe4000001ff00 */
[----:B------:R-:W-:Y:S01]  /*08c0*/  CS2R R10, SRZ ;  /* 0x00000000000a7805 */ /* 0x000fe2000001ff00 */
[----:B------:R-:W-:Y:S01]  /*08d0*/  IMAD.IADD R0, R6, 0x1, R0 ;  /* 0x0000000106007824 */ /* 0x000fe200078e0200 */
[----:B------:R-:W-:-:S03]  /*08e0*/  CS2R R6, SRZ ;  /* 0x0000000000067805 */ /* 0x000fc6000001ff00 */
[----:B------:R-:W-:Y:S02]  /*08f0*/  IMAD R27, R0, 0x200, R3 ;  /* 0x00000200001b7824 */ /* 0x000fe400078e0203 */
[----:B------:R-:W0:Y:S02]  /*0900*/  LDC R0, c[0x0][0x230] ;  /* 0x00008c00ff007b82 */ /* 0x000e240000000800 */
[C---:B------:R-:W-:Y:S01]  /*0910*/  VIADD R60, R27.reuse, 0x80 ;  /* 0x000000801b3c7836 */ /* 0x040fe20000000000 */
[----:B------:R1:W-:Y:S01]  /*0920*/  STL [R1+0xec], R27 ;  /* 0x0000ec1b01007387 */ /* 0x0003e20000100800 */
[C---:B------:R-:W-:Y:S02]  /*0930*/  VIADD R61, R27.reuse, 0x100 ;  /* 0x000001001b3d7836 */ /* 0x040fe40000000000 */
[----:B------:R-:W-:Y:S01]  /*0940*/  VIADD R62, R27, 0x180 ;  /* 0x000001801b3e7836 */ /* 0x000fe20000000000 */
[----:B------:R1:W-:Y:S04]  /*0950*/  STL [R1+0xe8], R63 ;  /* 0x0000e83f01007387 */ /* 0x0003e80000100800 */
[----:B------:R1:W-:Y:S04]  /*0960*/  STL [R1+0xf8], R60 ;  /* 0x0000f83c01007387 */ /* 0x0003e80000100800 */
[----:B------:R1:W-:Y:S04]  /*0970*/  STL [R1+0xf4], R61 ;  /* 0x0000f43d01007387 */ /* 0x0003e80000100800 */
[----:B------:R1:W-:Y:S01]  /*0980*/  STL [R1+0xf0], R62 ;  /* 0x0000f03e01007387 */ /* 0x0003e20000100800 */
[----:B0-----:R-:W-:-:S05]  /*0990*/  VIADD R0, R0, 0x1f ;  /* 0x0000001f00007836 */ /* 0x001fca0000000000 */
[----:B------:R-:W-:-:S13]  /*09a0*/  ISETP.GE.AND P0, PT, R0, 0x20, PT ;  /* 0x000000200000780c */ /* 0x000fda0003f06270 */
[----:B-1----:R-:W-:Y:S05]  /*09b0*/  @!P0 BRA `(.L_x_0) ;  /* 0x00000094003c8947 */ /* 0x002fea0003800000 */
[----:B------:R-:W-:Y:S01]  /*09c0*/  IABS R20, R24 ;  /* 0x0000001800147213 */ /* 0x000fe20000000000 */
[----:B------:R-:W-:Y:S01]  /*09d0*/  ULDC UR8, c[0x0][0x240] ;  /* 0x0000900000087ab9 */ /* 0x000fe20000000800 */
[----:B------:R-:W-:Y:S01]  /*09e0*/  IABS R28, R25 ;  /* 0x00000019001c7213 */ /* 0x000fe20000000000 */
[----:B------:R-:W-:Y:S01]  /*09f0*/  ULDC UR13, c[0x0][0x234] ;  /* 0x00008d00000d7ab9 */ /* 0x000fe20000000800 */
[----:B------:R-:W0:Y:S01]  /*0a00*/  I2F.RP R7, R20 ;  /* 0x0000001400077306 */ /* 0x000e220000209400 */
[----:B------:R-:W-:Y:S01]  /*0a10*/  IABS R16, R61 ;  /* 0x0000003d00107213 */ /* 0x000fe20000000000 */
[----:B------:R-:W-:Y:S01]  /*0a20*/  USHF.R.U32.HI UR5, URZ, 0x4, UR4 ;  /* 0x000000043f057899 */ /* 0x000fe20008011604 */
[----:B------:R-:W-:Y:S01]  /*0a30*/  IABS R15, R62 ;  /* 0x0000003e000f7213 */ /* 0x000fe20000000000 */
[----:B------:R-:W-:Y:S01]  /*0a40*/  UIADD3 UR9, UR4, 0x8000, URZ ;  /* 0x0000800004097890 */ /* 0x000fe2000fffe03f */
[----:B------:R-:W-:Y:S01]  /*0a50*/  IABS R17, R60 ;  /* 0x0000003c00117213 */ /* 0x000fe20000000000 */
[----:B------:R-:W-:Y:S01]  /*0a60*/  USGXT.U32 UR5, UR5, 0xe ;  /* 0x0000000e0505789a */ /* 0x000fe20008000000 */
[----:B------:R-:W-:Y:S01]  /*0a70*/  IABS R18, R27 ;  /* 0x0000001b00127213 */ /* 0x000fe20000000000 */
[----:B------:R-:W1:Y:S01]  /*0a80*/  I2F.RP R6, R28 ;  /* 0x0000001c00067306 */ /* 0x000e620000209400 */
[----:B------:R-:W-:Y:S01]  /*0a90*/  LEA.HI R30, R26, R63, RZ, 0x1b ;  /* 0x0000003f1a1e7211 */ /* 0x000fe200078fd8ff */
[----:B------:R-:W-:Y:S01]  /*0aa0*/  ULDC UR12, c[0x0][0x230] ;  /* 0x00008c00000c7ab9 */ /* 0x000fe20000000800 */
[----:B------:R-:W-:Y:S01]  /*0ab0*/  USHF.R.U32.HI UR9, URZ, 0x4, UR9 ;  /* 0x000000043f097899 */ /* 0x000fe20008011609 */
[----:B------:R-:W-:-:S02]  /*0ac0*/  CS2R R216, SRZ ;  /* 0x0000000000d87805 */ /* 0x000fc4000001ff00 */
[----:B------:R-:W-:Y:S01]  /*0ad0*/  IABS R33, R30 ;  /* 0x0000001e00217213 */ /* 0x000fe20000000000 */
[C---:B------:R-:W-:Y:S01]  /*0ae0*/  VIADD R32, R30.reuse, 0x2c ;  /* 0x0000002c1e207836 */ /* 0x040fe20000000000 */
[----:B------:R-:W-:Y:S01]  /*0af0*/  USGXT.U32 UR14, UR9, 0xe ;  /* 0x0000000e090e789a */ /* 0x000fe20008000000 */
[----:B0-----:R-:W0:Y:S01]  /*0b00*/  MUFU.RCP R7, R7 ;  /* 0x0000000700077308 */ /* 0x001e220000001000 */
[C---:B------:R-:W-:Y:S01]  /*0b10*/  VIADD R34, R30.reuse, 0x28 ;  /* 0x000000281e227836 */ /* 0x040fe20000000000 */
[----:B------:R-:W-:Y:S01]  /*0b20*/  UMOV UR10, 0xfffffffe ;  /* 0xfffffffe000a7882 */ /* 0x000fe20000000000 */
[----:B------:R-:W-:Y:S01]  /*0b30*/  IABS R19, R32 ;  /* 0x0000002000137213 */ /* 0x000fe20000000000 */
[C---:B------:R-:W-:Y:S01]  /*0b40*/  VIADD R35, R30.reuse, 0x24 ;  /* 0x000000241e237836 */ /* 0x040fe20000000000 */
[----:B------:R-:W-:Y:S01]  /*0b50*/  UMOV UR11, 0x7fffffdf ;  /* 0x7fffffdf000b7882 */ /* 0x000fe20000000000 */
[----:B------:R-:W-:Y:S01]  /*0b60*/  IABS R21, R34 ;  /* 0x0000002200157213 */ /* 0x000fe20000000000 */
[C---:B------:R-:W-:Y:S01]  /*0b70*/  VIADD R37, R30.reuse, 0x1c ;  /* 0x0000001c1e257836 */ /* 0x040fe20000000000 */
[----:B-1----:R-:W1:Y:S01]  /*0b80*/  MUFU.RCP R6, R6 ;  /* 0x0000000600067308 */ /* 0x002e620000001000 */
[----:B------:R-:W-:Y:S01]  /*0b90*/  IABS R23, R35 ;  /* 0x0000002300177213 */ /* 0x000fe20000000000 */
[C---:B------:R-:W-:Y:S01]  /*0ba0*/  VIADD R38, R30.reuse, 0x18 ;  /* 0x000000181e267836 */ /* 0x040fe20000000000 */
[----:B------:R-:W-:Y:S01]  /*0bb0*/  CS2R R218, SRZ ;  /* 0x0000000000da7805 */ /* 0x000fe2000001ff00 */
[C---:B------:R-:W-:Y:S01]  /*0bc0*/  VIADD R36, R30.reuse, 0x20 ;  /* 0x000000201e247836 */ /* 0x040fe20000000000 */
[----:B------:R-:W-:Y:S01]  /*0bd0*/  CS2R R220, SRZ ;  /* 0x0000000000dc7805 */ /* 0x000fe2000001ff00 */
[C---:B------:R-:W-:Y:S01]  /*0be0*/  VIADD R39, R30.reuse, 0x14 ;  /* 0x000000141e277836 */ /* 0x040fe20000000000 */
[----:B------:R-:W-:Y:S01]  /*0bf0*/  CS2R R222, SRZ ;  /* 0x0000000000de7805 */ /* 0x000fe2000001ff00 */
[C---:B------:R-:W-:Y:S01]  /*0c00*/  VIADD R40, R30.reuse, 0x10 ;  /* 0x000000101e287836 */ /* 0x040fe20000000000 */
[----:B------:R-:W-:Y:S01]  /*0c10*/  CS2R R224, SRZ ;  /* 0x0000000000e07805 */ /* 0x000fe2000001ff00 */
[----:B0-----:R-:W-:Y:S01]  /*0c20*/  VIADD R4, R7, 0xffffffe ;  /* 0x0ffffffe07047836 */ /* 0x001fe20000000000 */
[----:B------:R-:W-:Y:S01]  /*0c30*/  CS2R R226, SRZ ;  /* 0x0000000000e27805 */ /* 0x000fe2000001ff00 */
[C---:B------:R-:W-:Y:S01]  /*0c40*/  VIADD R41, R30.reuse, 0xc ;  /* 0x0000000c1e297836 */ /* 0x040fe20000000000 */
[----:B------:R-:W-:Y:S01]  /*0c50*/  CS2R R228, SRZ ;  /* 0x0000000000e47805 */ /* 0x000fe2000001ff00 */
[----:B------:R0:W2:Y:S01]  /*0c60*/  F2I.FTZ.U32.TRUNC.NTZ R5, R4 ;  /* 0x0000000400057305 */ /* 0x0000a2000021f000 */
[----:B------:R-:W-:Y:S01]  /*0c70*/  VIADD R42, R30, 0x8 ;  /* 0x000000081e2a7836 */ /* 0x000fe20000000000 */
[----:B------:R-:W-:Y:S01]  /*0c80*/  CS2R R230, SRZ ;  /* 0x0000000000e67805 */ /* 0x000fe2000001ff00 */
[----:B-1----:R-:W-:Y:S01]  /*0c90*/  VIADD R2, R6, 0xffffffe ;  /* 0x0ffffffe06027836 */ /* 0x002fe20000000000 */
[----:B------:R-:W-:Y:S01]  /*0ca0*/  CS2R R232, SRZ ;  /* 0x0000000000e87805 */ /* 0x000fe2000001ff00 */
[----:B------:R-:W-:Y:S01]  /*0cb0*/  VIADD R43, R30, 0x4 ;  /* 0x000000041e2b7836 */ /* 0x000fe20000000000 */
[----:B------:R-:W-:-:S02]  /*0cc0*/  IABS R29, R42 ;  /* 0x0000002a001d7213 */ /* 0x000fc40000000000 */
[----:B------:R-:W-:Y:S01]  /*0cd0*/  CS2R R234, SRZ ;  /* 0x0000000000ea7805 */ /* 0x000fe2000001ff00 */
[----:B------:R1:W3:Y:S01]  /*0ce0*/  F2I.FTZ.U32.TRUNC.NTZ R3, R2 ;  /* 0x0000000200037305 */ /* 0x0002e2000021f000 */
[----:B0-----:R-:W-:Y:S01]  /*0cf0*/  IMAD.MOV.U32 R4, RZ, RZ, RZ ;  /* 0x000000ffff047224 */ /* 0x001fe200078e00ff */
[----:B------:R-:W-:Y:S02]  /*0d00*/  IABS R31, R43 ;  /* 0x0000002b001f7213 */ /* 0x000fe40000000000 */
[----:B------:R-:W-:Y:S02]  /*0d10*/  CS2R R236, SRZ ;  /* 0x0000000000ec7805 */ /* 0x000fe4000001ff00 */
[----:B------:R-:W-:Y:S02]  /*0d20*/  CS2R R238, SRZ ;  /* 0x0000000000ee7805 */ /* 0x000fe4000001ff00 */
[----:B------:R-:W-:Y:S02]  /*0d30*/  CS2R R240, SRZ ;  /* 0x0000000000f07805 */ /* 0x000fe4000001ff00 */
[----:B------:R-:W-:Y:S01]  /*0d40*/  CS2R R242, SRZ ;  /* 0x0000000000f27805 */ /* 0x000fe2000001ff00 */
[----:B--2---:R-:W-:Y:S01]  /*0d50*/  IMAD.MOV R9, RZ, RZ, -R5 ;  /* 0x000000ffff097224 */ /* 0x004fe200078e0a05 */
[----:B------:R-:W-:Y:S01]  /*0d60*/  CS2R R244, SRZ ;  /* 0x0000000000f47805 */ /* 0x000fe2000001ff00 */
[----:B-1----:R-:W-:Y:S01]  /*0d70*/  IMAD.MOV.U32 R2, RZ, RZ, RZ ;  /* 0x000000ffff027224 */ /* 0x002fe200078e00ff */
[----:B------:R-:W-:Y:S01]  /*0d80*/  CS2R R246, SRZ ;  /* 0x0000000000f67805 */ /* 0x000fe2000001ff00 */
[----:B------:R-:W-:Y:S01]  /*0d90*/  IMAD R9, R9, R20, RZ ;  /* 0x0000001409097224 */ /* 0x000fe200078e02ff */
[----:B------:R-:W-:-:S02]  /*0da0*/  CS2R R184, SRZ ;  /* 0x0000000000b87805 */ /* 0x000fc4000001ff00 */
[----:B------:R-:W-:Y:S02]  /*0db0*/  CS2R R186, SRZ ;  /* 0x0000000000ba7805 */ /* 0x000fe4000001ff00 */
[----:B------:R-:W-:Y:S01]  /*0dc0*/  CS2R R188, SRZ ;  /* 0x0000000000bc7805 */ /* 0x000fe2000001ff00 */
[----:B------:R-:W-:Y:S01]  /*0dd0*/  IMAD.HI.U32 R5, R5, R9, R4 ;  /* 0x0000000905057227 */ /* 0x000fe200078e0004 */
[----:B------:R-:W-:Y:S02]  /*0de0*/  CS2R R190, SRZ ;  /* 0x0000000000be7805 */ /* 0x000fe4000001ff00 */
[----:B------:R-:W-:Y:S02]  /*0df0*/  CS2R R192, SRZ ;  /* 0x0000000000c07805 */ /* 0x000fe4000001ff00 */
[----:B------:R-:W-:Y:S01]  /*0e00*/  CS2R R194, SRZ ;  /* 0x0000000000c27805 */ /* 0x000fe2000001ff00 */
[----:B---3--:R-:W-:Y:S01]  /*0e10*/  IMAD.MOV R8, RZ, RZ, -R3 ;  /* 0x000000ffff087224 */ /* 0x008fe200078e0a03 */
[----:B------:R-:W-:Y:S01]  /*0e20*/  CS2R R196, SRZ ;  /* 0x0000000000c47805 */ /* 0x000fe2000001ff00 */
[----:B------:R-:W-:Y:S01]  /*0e30*/  IMAD.HI.U32 R7, R5, R16, RZ ;  /* 0x0000001005077227 */ /* 0x000fe200078e00ff */
[----:B------:R-:W-:-:S02]  /*0e40*/  CS2R R198, SRZ ;  /* 0x0000000000c67805 */ /* 0x000fc4000001ff00 */
[----:B------:R-:W-:Y:S02]  /*0e50*/  CS2R R200, SRZ ;  /* 0x0000000000c87805 */ /* 0x000fe4000001ff00 */
[----:B------:R-:W-:Y:S01]  /*0e60*/  CS2R R202, SRZ ;  /* 0x0000000000ca7805 */ /* 0x000fe2000001ff00 */
[----:B------:R-:W-:Y:S01]  /*0e70*/  IMAD.MOV R7, RZ, RZ, -R7 ;  /* 0x000000ffff077224 */ /* 0x000fe200078e0a07 */
[----:B------:R-:W-:Y:S01]  /*0e80*/  CS2R R204, SRZ ;  /* 0x0000000000cc7805 */ /* 0x000fe2000001ff00 */
[----:B------:R-:W-:Y:S01]  /*0e90*/  IMAD.MOV.U32 R9, RZ, RZ, R8 ;  /* 0x000000ffff097224 */ /* 0x000fe200078e0008 */
[----:B------:R-:W-:Y:S01]  /*0ea0*/  CS2R R206, SRZ ;  /* 0x0000000000ce7805 */ /* 0x000fe2000001ff00 */
[C---:B------:R-:W-:Y:S01]  /*0eb0*/  IMAD R16, R20.reuse, R7, R16 ;  /* 0x0000000714107224 */ /* 0x040fe200078e0210 */
[----:B------:R-:W-:Y:S01]  /*0ec0*/  CS2R R208, SRZ ;  /* 0x0000000000d07805 */ /* 0x000fe2000001ff00 */
[----:B------:R-:W-:Y:S01]  /*0ed0*/  IMAD R9, R9, R28, RZ ;  /* 0x0000001c09097224 */ /* 0x000fe200078e02ff */
[----:B------:R-:W-:Y:S01]  /*0ee0*/  CS2R R210, SRZ ;  /* 0x0000000000d27805 */ /* 0x000fe2000001ff00 */
[----:B------:R-:W-:Y:S01]  /*0ef0*/  IMAD.HI.U32 R4, R5, R15, RZ ;  /* 0x0000000f05047227 */ /* 0x000fe200078e00ff */
[----:B------:R-:W-:-:S02]  /*0f00*/  ISETP.GT.U32.AND P1, PT, R20, R16, PT ;  /* 0x000000101400720c */ /* 0x000fc40003f24070 */
[----:B------:R-:W-:Y:S02]  /*0f10*/  CS2R R212, SRZ ;  /* 0x0000000000d47805 */ /* 0x000fe4000001ff00 */
[----:B------:R-:W-:Y:S01]  /*0f20*/  CS2R R214, SRZ ;  /* 0x0000000000d67805 */ /* 0x000fe2000001ff00 */
[----:B------:R-:W-:Y:S01]  /*0f30*/  IMAD.HI.U32 R6, R3, R9, R2 ;  /* 0x0000000903067227 */ /* 0x000fe200078e0002 */
[----:B------:R-:W-:Y:S02]  /*0f40*/  CS2R R152, SRZ ;  /* 0x0000000000987805 */ /* 0x000fe4000001ff00 */
[----:B------:R-:W-:Y:S02]  /*0f50*/  CS2R R154, SRZ ;  /* 0x00000000009a7805 */ /* 0x000fe4000001ff00 */
[----:B------:R-:W-:Y:S01]  /*0f60*/  CS2R R156, SRZ ;  /* 0x00000000009c7805 */ /* 0x000fe2000001ff00 */
[----:B------:R-:W-:Y:S01]  /*0f70*/  IMAD.MOV R4, RZ, RZ, -R4 ;  /* 0x000000ffff047224 */ /* 0x000fe200078e0a04 */
[----:B------:R-:W-:Y:S01]  /*0f80*/  CS2R R158, SRZ ;  /* 0x00000000009e7805 */ /* 0x000fe2000001ff00 */
[----:B------:R-:W-:Y:S01]  /*0f90*/  IMAD.HI.U32 R2, R5, R17, RZ ;  /* 0x0000001105027227 */ /* 0x000fe200078e00ff */
[----:B------:R-:W-:-:S02]  /*0fa0*/  CS2R R160, SRZ ;  /* 0x0000000000a07805 */ /* 0x000fc4000001ff00 */
[----:B------:R-:W-:Y:S02]  /*0fb0*/  CS2R R162, SRZ ;  /* 0x0000000000a27805 */ /* 0x000fe4000001ff00 */
[----:B------:R-:W-:Y:S01]  /*0fc0*/  CS2R R164, SRZ ;  /* 0x0000000000a47805 */ /* 0x000fe2000001ff00 */
[----:B------:R-:W-:Y:S01]  /*0fd0*/  @!P1 IMAD.IADD R16, R16, 0x1, -R20 ;  /* 0x0000000110109824 */ /* 0x000fe200078e0a14 */
[----:B------:R-:W-:Y:S01]  /*0fe0*/  ISETP.GE.AND P1, PT, R61, RZ, PT ;  /* 0x000000ff3d00720c */ /* 0x000fe20003f26270 */
[----:B------:R-:W-:Y:S01]  /*0ff0*/  IMAD.HI.U32 R5, R5, R18, RZ ;  /* 0x0000001205057227 */ /* 0x000fe200078e00ff */
[----:B------:R-:W-:Y:S02]  /*1000*/  CS2R R166, SRZ ;  /* 0x0000000000a67805 */ /* 0x000fe4000001ff00 */
[----:B------:R-:W-:Y:S02]  /*1010*/  CS2R R168, SRZ ;  /* 0x0000000000a87805 */ /* 0x000fe4000001ff00 */
[C---:B------:R-:W-:Y:S01]  /*1020*/  ISETP.GT.U32.AND P6, PT, R20.reuse, R16, PT ;  /* 0x000000101400720c */ /* 0x040fe20003fc4070 */
[C---:B------:R-:W-:Y:S01]  /*1030*/  IMAD R15, R20.reuse, R4, R15 ;  /* 0x00000004140f7224 */ /* 0x040fe200078e020f */
[----:B------:R-:W-:Y:S01]  /*1040*/  CS2R R170, SRZ ;  /* 0x0000000000aa7805 */ /* 0x000fe2000001ff00 */
[----:B------:R-:W-:Y:S01]  /*1050*/  IMAD.MOV R5, RZ, RZ, -R5 ;  /* 0x000000ffff057224 */ /* 0x000fe200078e0a05 */
[----:B------:R-:W-:Y:S01]  /*1060*/  CS2R R172, SRZ ;  /* 0x0000000000ac7805 */ /* 0x000fe2000001ff00 */
[----:B------:R-:W-:Y:S01]  /*1070*/  IMAD.MOV R2, RZ, RZ, -R2 ;  /* 0x000000ffff027224 */ /* 0x000fe200078e0a02 */
[C---:B------:R-:W-:Y:S01]  /*1080*/  ISETP.GT.U32.AND P0, PT, R20.reuse, R15, PT ;  /* 0x0000000f1400720c */ /* 0x040fe20003f04070 */
[C---:B------:R-:W-:Y:S01]  /*1090*/  IMAD R18, R20.reuse, R5, R18 ;  /* 0x0000000514127224 */ /* 0x040fe200078e0212 */
[----:B------:R-:W-:Y:S01]  /*10a0*/  CS2R R174, SRZ ;  /* 0x0000000000ae7805 */ /* 0x000fe2000001ff00 */
[----:B------:R-:W-:Y:S01]  /*10b0*/  IMAD R17, R20, R2, R17 ;  /* 0x0000000214117224 */ /* 0x000fe200078e0211 */
[----:B------:R-:W-:Y:S01]  /*10c0*/  CS2R R176, SRZ ;  /* 0x0000000000b07805 */ /* 0x000fe2000001ff00 */
[----:B------:R-:W-:Y:S01]  /*10d0*/  VIADD R3, R30, 0x3c ;  /* 0x0000003c1e037836 */ /* 0x000fe20000000000 */
[----:B------:R-:W-:Y:S01]  /*10e0*/  CS2R R178, SRZ ;  /* 0x0000000000b27805 */ /* 0x000fe2000001ff00 */
[----:B------:R-:W-:Y:S01]  /*10f0*/  @!P6 IMAD.IADD R16, R16, 0x1, -R20 ;  /* 0x000000011010e824 */ /* 0x000fe200078e0a14 */
[----:B------:R-:W-:Y:S01]  /*1100*/  ISETP.GT.U32.AND P6, PT, R20, R18, PT ;  /* 0x000000121400720c */ /* 0x000fe20003fc4070 */
[----:B------:R-:W-:Y:S01]  /*1110*/  VIADD R4, R30, 0x38 ;  /* 0x000000381e047836 */ /* 0x000fe20000000000 */
[----:B------:R-:W-:Y:S01]  /*1120*/  ISETP.GT.U32.AND P2, PT, R20, R17, PT ;  /* 0x000000111400720c */ /* 0x000fe20003f44070 */
[----:B------:R-:W-:Y:S01]  /*1130*/  IMAD.HI.U32 R5, R6, R21, RZ ;  /* 0x0000001506057227 */ /* 0x000fe200078e00ff */
[----:B------:R-:W-:-:S02]  /*1140*/  IABS R7, R3 ;  /* 0x0000000300077213 */ /* 0x000fc40000000000 */
[----:B------:R-:W-:Y:S02]  /*1150*/  CS2R R180, SRZ ;  /* 0x0000000000b47805 */ /* 0x000fe4000001ff00 */
[----:B------:R-:W-:Y:S01]  /*1160*/  IABS R9, R4 ;  /* 0x0000000400097213 */ /* 0x000fe20000000000 */
[--C-:B------:R-:W-:Y:S01]  /*1170*/  @!P0 IMAD.IADD R15, R15, 0x1, -R20.reuse ;  /* 0x000000010f0f8824 */ /* 0x100fe200078e0a14 */
[----:B------:R-:W-:Y:S01]  /*1180*/  ISETP.GE.AND P0, PT, R62, RZ, PT ;  /* 0x000000ff3e00720c */ /* 0x000fe20003f06270 */
[----:B------:R-:W-:Y:S01]  /*1190*/  IMAD.HI.U32 R2, R6, R7, RZ ;  /* 0x0000000706027227 */ /* 0x000fe200078e00ff */
[----:B------:R-:W-:Y:S02]  /*11a0*/  ISETP.GE.AND P3, PT, R3, RZ, PT ;  /* 0x000000ff0300720c */ /* 0x000fe40003f66270 */
[----:B------:R-:W-:Y:S02]  /*11b0*/  CS2R R182, SRZ ;  /* 0x0000000000b67805 */ /* 0x000fe4000001ff00 */
[----:B------:R-:W-:Y:S01]  /*11c0*/  ISETP.GT.U32.AND P5, PT, R20, R15, PT ;  /* 0x0000000f1400720c */ /* 0x000fe20003fa4070 */
[--C-:B------:R-:W-:Y:S01]  /*11d0*/  @!P6 IMAD.IADD R18, R18, 0x1, -R20.reuse ;  /* 0x000000011212e824 */ /* 0x100fe200078e0a14 */
[----:B------:R-:W-:Y:S01]  /*11e0*/  ISETP.GE.AND P4, PT, R4, RZ, PT ;  /* 0x000000ff0400720c */ /* 0x000fe20003f86270 */
[----:B------:R-:W-:Y:S01]  /*11f0*/  @!P2 IMAD.IADD R17, R17, 0x1, -R20 ;  /* 0x000000011111a824 */ /* 0x000fe200078e0a14 */
[----:B------:R-:W-:Y:S01]  /*1200*/  CS2R R120, SRZ ;  /* 0x0000000000787805 */ /* 0x000fe2000001ff00 */
[----:B------:R-:W-:Y:S01]  /*1210*/  IMAD.MOV R2, RZ, RZ, -R2 ;  /* 0x000000ffff027224 */ /* 0x000fe200078e0a02 */
[----:B------:R-:W-:Y:S01]  /*1220*/  ISETP.GT.U32.AND P6, PT, R20, R18, PT ;  /* 0x000000121400720c */ /* 0x000fe20003fc4070 */
[----:B------:R-:W-:Y:S01]  /*1230*/  IMAD.HI.U32 R3, R6, R9, RZ ;  /* 0x0000000906037227 */ /* 0x000fe200078e00ff */
[----:B------:R-:W-:-:S02]  /*1240*/  ISETP.GT.U32.AND P2, PT, R20, R17, PT ;  /* 0x000000111400720c */ /* 0x000fc40003f44070 */
[----:B------:R-:W-:Y:S02]  /*1250*/  CS2R R122, SRZ ;  /* 0x00000000007a7805 */ /* 0x000fe4000001ff00 */
[----:B------:R-:W-:Y:S01]  /*1260*/  CS2R R124, SRZ ;  /* 0x00000000007c7805 */ /* 0x000fe2000001ff00 */
[----:B------:R-:W-:Y:S01]  /*1270*/  IMAD R7, R28, R2, R7 ;  /* 0x000000021c077224 */ /* 0x000fe200078e0207 */
[----:B------:R-:W-:Y:S01]  /*1280*/  CS2R R126, SRZ ;  /* 0x00000000007e7805 */ /* 0x000fe2000001ff00 */
[--C-:B------:R-:W-:Y:S01]  /*1290*/  @!P5 IMAD.IADD R15, R15, 0x1, -R20.reuse ;  /* 0x000000010f0fd824 */ /* 0x100fe200078e0a14 */
[----:B------:R-:W-:Y:S01]  /*12a0*/  CS2R R128, SRZ ;  /* 0x0000000000807805 */ /* 0x000fe2000001ff00 */
[----:B------:R-:W-:Y:S01]  /*12b0*/  IMAD.MOV R3, RZ, RZ, -R3 ;  /* 0x000000ffff037224 */ /* 0x000fe200078e0a03 */
[----:B------:R-:W-:Y:S01]  /*12c0*/  CS2R R130, SRZ ;  /* 0x0000000000827805 */ /* 0x000fe2000001ff00 */
[----:B------:R-:W-:Y:S01]  /*12d0*/  @!P0 IMAD.MOV R15, RZ, RZ, -R15 ;  /* 0x000000ffff0f8224 */ /* 0x000fe200078e0a0f */
[----:B------:R-:W-:Y:S01]  /*12e0*/  ISETP.GE.AND P0, PT, R27, RZ, PT ;  /* 0x000000ff1b00720c */ /* 0x000fe20003f06270 */
[--C-:B------:R-:W-:Y:S01]  /*12f0*/  @!P6 IMAD.IADD R18, R18, 0x1, -R20.reuse ;  /* 0x000000011212e824 */ /* 0x100fe200078e0a14 */
[----:B------:R-:W-:Y:S01]  /*1300*/  ISETP.GE.AND P6, PT, R60, RZ, PT ;  /* 0x000000ff3c00720c */ /* 0x000fe20003fc6270 */
[----:B------:R-:W-:Y:S01]  /*1310*/  VIADD R2, R30, 0x34 ;  /* 0x000000341e027836 */ /* 0x000fe20000000000 */
[----:B------:R-:W-:Y:S01]  /*1320*/  IABS R27, R39 ;  /* 0x00000027001b7213 */ /* 0x000fe20000000000 */
[----:B------:R-:W-:Y:S01]  /*1330*/  IMAD R9, R28, R3, R9 ;  /* 0x000000031c097224 */ /* 0x000fe200078e0209 */
[----:B------:R-:W-:Y:S01]  /*1340*/  CS2R R132, SRZ ;  /* 0x0000000000847805 */ /* 0x000fe2000001ff00 */
[----:B------:R-:W-:Y:S01]  /*1350*/  @!P2 IMAD.IADD R17, R17, 0x1, -R20 ;  /* 0x000000011111a824 */ /* 0x000fe200078e0a14 */
[----:B------:R-:W-:Y:S01]  /*1360*/  IABS R11, R2 ;  /* 0x00000002000b7213 */ /* 0x000fe20000000000 */
[----:B------:R-:W-:Y:S01]  /*1370*/  VIADD R3, R30, 0x30 ;  /* 0x000000301e037836 */ /* 0x000fe20000000000 */
[----:B------:R-:W-:Y:S01]  /*1380*/  ISETP.GE.AND P5, PT, R2, RZ, PT ;  /* 0x000000ff0200720c */ /* 0x000fe20003fa6270 */
[----:B------:R-:W-:Y:S01]  /*1390*/  IMAD.HI.U32 R4, R6, R19, RZ ;  /* 0x0000001306047227 */ /* 0x000fe200078e00ff */
[----:B------:R-:W-:-:S02]  /*13a0*/  CS2R R134, SRZ ;  /* 0x0000000000867805 */ /* 0x000fc4000001ff00 */
[----:B------:R-:W-:Y:S02]  /*13b0*/  CS2R R136, SRZ ;  /* 0x0000000000887805 */ /* 0x000fe4000001ff00 */
[----:B------:R-:W-:Y:S01]  /*13c0*/  IABS R13, R3 ;  /* 0x00000003000d7213 */ /* 0x000fe20000000000 */
[----:B------:R-:W-:Y:S01]  /*13d0*/  @!P0 IMAD.MOV R18, RZ, RZ, -R18 ;  /* 0x000000ffff128224 */ /* 0x000fe200078e0a12 */
[C---:B------:R-:W-:Y:S01]  /*13e0*/  ISETP.GT.U32.AND P0, PT, R28.reuse, R9, PT ;  /* 0x000000091c00720c */ /* 0x040fe20003f04070 */
[----:B------:R-:W-:Y:S01]  /*13f0*/  @!P6 IMAD.MOV R17, RZ, RZ, -R17 ;  /* 0x000000ffff11e224 */ /* 0x000fe200078e0a11 */
[----:B------:R-:W-:Y:S01]  /*1400*/  ISETP.GT.U32.AND P6, PT, R28, R7, PT ;  /* 0x000000071c00720c */ /* 0x000fe20003fc4070 */
[----:B------:R-:W-:Y:S01]  /*1410*/  IMAD.HI.U32 R2, R6, R11, RZ ;  /* 0x0000000b06027227 */ /* 0x000fe200078e00ff */
[----:B------:R-:W-:Y:S02]  /*1420*/  ISETP.GE.AND P2, PT, R3, RZ, PT ;  /* 0x000000ff0300720c */ /* 0x000fe40003f46270 */
[----:B------:R-:W-:-:S02]  /*1430*/  CS2R R138, SRZ ;  /* 0x00000000008a7805 */ /* 0x000fc4000001ff00 */
[----:B------:R-:W-:Y:S01]  /*1440*/  CS2R R140, SRZ ;  /* 0x00000000008c7805 */ /* 0x000fe2000001ff00 */
[----:B------:R-:W-:Y:S01]  /*1450*/  IMAD.MOV R2, RZ, RZ, -R2 ;  /* 0x000000ffff027224 */ /* 0x000fe200078e0a02 */
[----:B------:R-:W-:Y:S01]  /*1460*/  CS2R R142, SRZ ;  /* 0x00000000008e7805 */ /* 0x000fe2000001ff00 */
[----:B------:R-:W-:Y:S01]  /*1470*/  IMAD.HI.U32 R3, R6, R13, RZ ;  /* 0x0000000d06037227 */ /* 0x000fe200078e00ff */
[----:B------:R-:W-:Y:S02]  /*1480*/  CS2R R144, SRZ ;  /* 0x0000000000907805 */ /* 0x000fe4000001ff00 */
[----:B------:R-:W-:Y:S02]  /*1490*/  CS2R R146, SRZ ;  /* 0x0000000000927805 */ /* 0x000fe4000001ff00 */
[----:B------:R-:W-:Y:S01]  /*14a0*/  CS2R R148, SRZ ;  /* 0x0000000000947805 */ /* 0x000fe2000001ff00 */
[----:B------:R-:W-:Y:S01]  /*14b0*/  IMAD R10, R28, R2, R11 ;  /* 0x000000021c0a7224 */ /* 0x000fe200078e020b */
[----:B------:R-:W-:Y:S01]  /*14c0*/  LOP3.LUT R2, RZ, R24, RZ, 0x33, !PT ;  /* 0x00000018ff027212 */ /* 0x000fe200078e33ff */
[----:B------:R-:W-:Y:S01]  /*14d0*/  IMAD.MOV R3, RZ, RZ, -R3 ;  /* 0x000000ffff037224 */ /* 0x000fe200078e0a03 */
[----:B------:R-:W-:Y:S01]  /*14e0*/  CS2R R150, SRZ ;  /* 0x0000000000967805 */ /* 0x000fe2000001ff00 */
[----:B------:R-:W-:Y:S01]  /*14f0*/  IMAD.MOV R4, RZ, RZ, -R4 ;  /* 0x000000ffff047224 */ /* 0x000fe200078e0a04 */
[----:B------:R-:W-:Y:S01]  /*1500*/  CS2R R88, SRZ ;  /* 0x0000000000587805 */ /* 0x000fe2000001ff00 */
[----:B------:R-:W-:Y:S01]  /*1510*/  IMAD.MOV R5, RZ, RZ, -R5 ;  /* 0x000000ffff057224 */ /* 0x000fe200078e0a05 */
[----:B------:R-:W-:Y:S01]  /*1520*/  CS2R R90, SRZ ;  /* 0x00000000005a7805 */ /* 0x000fe2000001ff00 */
[----:B------:R-:W-:Y:S01]  /*1530*/  @!P1 IMAD.MOV R16, RZ, RZ, -R16 ;  /* 0x000000ffff109224 */ /* 0x000fe200078e0a10 */
[----:B------:R-:W-:Y:S01]  /*1540*/  ISETP.NE.AND P1, PT, R24, RZ, PT ;  /* 0x000000ff1800720c */ /* 0x000fe20003f25270 */
[--C-:B------:R-:W-:Y:S01]  /*1550*/  @!P0 IMAD.IADD R9, R9, 0x1, -R28.reuse ;  /* 0x0000000109098824 */ /* 0x100fe200078e0a1c */
[C---:B------:R-:W-:Y:S01]  /*1560*/  ISETP.GT.U32.AND P0, PT, R28.reuse, R10, PT ;  /* 0x0000000a1c00720c */ /* 0x040fe20003f04070 */
[----:B------:R-:W-:Y:S01]  /*1570*/  @!P6 IMAD.IADD R7, R7, 0x1, -R28 ;  /* 0x000000010707e824 */ /* 0x000fe200078e0a1c */
[----:B------:R-:W-:Y:S01]  /*1580*/  CS2R R92, SRZ ;  /* 0x00000000005c7805 */ /* 0x000fe2000001ff00 */
[----:B------:R-:W-:Y:S01]  /*1590*/  IMAD R11, R28, R3, R13 ;  /* 0x000000031c0b7224 */ /* 0x000fe200078e020d */
[----:B------:R-:W-:Y:S01]  /*15a0*/  SEL R3, R2, R17, !P1 ;  /* 0x0000001102037207 */ /* 0x000fe20004800000 */
[----:B------:R-:W-:Y:S01]  /*15b0*/  IMAD R12, R28, R4, R19 ;  /* 0x000000041c0c7224 */ /* 0x000fe200078e0213 */
[----:B------:R-:W-:Y:S01]  /*15c0*/  SEL R4, R2, R16, !P1 ;  /* 0x0000001002047207 */ /* 0x000fe20004800000 */
[----:B------:R-:W-:Y:S01]  /*15d0*/  IMAD R13, R28, R5, R21 ;  /* 0x000000051c0d7224 */ /* 0x000fe200078e0215 */
[----:B------:R-:W-:Y:S01]  /*15e0*/  SEL R5, R2, R15, !P1 ;  /* 0x0000000f02057207 */ /* 0x000fe20004800000 */
[----:B------:R-:W-:Y:S01]  /*15f0*/  IMAD.HI.U32 R8, R6, R23, RZ ;  /* 0x0000001706087227 */ /* 0x000fe200078e00ff */
[----:B------:R-:W-:-:S02]  /*1600*/  SEL R2, R2, R18, !P1 ;  /* 0x0000001202027207 */ /* 0x000fc40004800000 */
[----:B------:R-:W-:Y:S02]  /*1610*/  CS2R R94, SRZ ;  /* 0x00000000005e7805 */ /* 0x000fe4000001ff00 */
[----:B------:R-:W-:Y:S01]  /*1620*/  ISETP.GT.U32.AND P1, PT, R28, R7, PT ;  /* 0x000000071c00720c */ /* 0x000fe20003f24070 */
[----:B------:R-:W-:Y:S01]  /*1630*/  IMAD.MOV R8, RZ, RZ, -R8 ;  /* 0x000000ffff087224 */ /* 0x000fe200078e0a08 */
[----:B------:R-:W-:Y:S01]  /*1640*/  IABS R21, R37 ;  /* 0x0000002500157213 */ /* 0x000fe20000000000 */
[----:B------:R-:W-:Y:S01]  /*1650*/  @!P0 IMAD.IADD R10, R10, 0x1, -R28 ;  /* 0x000000010a0a8824 */ /* 0x000fe200078e0a1c */
[C---:B------:R-:W-:Y:S01]  /*1660*/  ISETP.GT.U32.AND P6, PT, R28.reuse, R9, PT ;  /* 0x000000091c00720c */ /* 0x040fe20003fc4070 */
[----:B------:R-:W-:Y:S01]  /*1670*/  IMAD R14, R28, R8, R23 ;  /* 0x000000081c0e7224 */ /* 0x000fe200078e0217 */
[----:B------:R-:W-:Y:S01]  /*1680*/  IABS R23, R38 ;  /* 0x0000002600177213 */ /* 0x000fe20000000000 */
[----:B------:R-:W-:Y:S01]  /*1690*/  IMAD.HI.U32 R15, R6, R21, RZ ;  /* 0x00000015060f7227 */ /* 0x000fe200078e00ff */
[----:B------:R-:W-:-:S02]  /*16a0*/  ISETP.GT.U32.AND P0, PT, R28, R13, PT ;  /* 0x0000000d1c00720c */ /* 0x000fc40003f04070 */
[----:B------:R-:W-:Y:S02]  /*16b0*/  CS2R R96, SRZ ;  /* 0x0000000000607805 */ /* 0x000fe4000001ff00 */
[----:B------:R-:W-:Y:S01]  /*16c0*/  IABS R19, R36 ;  /* 0x0000002400137213 */ /* 0x000fe20000000000 */
[----:B------:R-:W-:Y:S01]  /*16d0*/  IMAD.HI.U32 R16, R6, R23, RZ ;  /* 0x0000001706107227 */ /* 0x000fe200078e00ff */
[----:B------:R-:W-:Y:S02]  /*16e0*/  CS2R R98, SRZ ;  /* 0x0000000000627805 */ /* 0x000fe4000001ff00 */
[----:B------:R-:W-:Y:S02]  /*16f0*/  CS2R R100, SRZ ;  /* 0x0000000000647805 */ /* 0x000fe4000001ff00 */
[----:B------:R-:W-:Y:S01]  /*1700*/  CS2R R102, SRZ ;  /* 0x0000000000667805 */ /* 0x000fe2000001ff00 */
[----:B------:R-:W-:Y:S01]  /*1710*/  @!P1 IMAD.IADD R7, R7, 0x1, -R28 ;  /* 0x0000000107079824 */ /* 0x000fe200078e0a1c */
[C---:B------:R-:W-:Y:S01]  /*1720*/  ISETP.GT.U32.AND P1, PT, R28.reuse, R11, PT ;  /* 0x0000000b1c00720c */ /* 0x040fe20003f24070 */
[----:B------:R-:W-:Y:S01]  /*1730*/  IMAD.MOV R18, RZ, RZ, -R15 ;  /* 0x000000ffff127224 */ /* 0x000fe200078e0a0f */
[----:B------:R-:W-:Y:S01]  /*1740*/  CS2R R104, SRZ ;  /* 0x0000000000687805 */ /* 0x000fe2000001ff00 */
[----:B------:R-:W-:Y:S01]  /*1750*/  IMAD.MOV R20, RZ, RZ, -R16 ;  /* 0x000000ffff147224 */ /* 0x000fe200078e0a10 */
[----:B------:R-:W-:Y:S01]  /*1760*/  CS2R R106, SRZ ;  /* 0x00000000006a7805 */ /* 0x000fe2000001ff00 */
[C---:B------:R-:W-:Y:S01]  /*1770*/  IMAD R16, R28.reuse, R18, R21 ;  /* 0x000000121c107224 */ /* 0x040fe200078e0215 */
[----:B------:R-:W-:Y:S01]  /*1780*/  CS2R R108, SRZ ;  /* 0x00000000006c7805 */ /* 0x000fe2000001ff00 */
[----:B------:R-:W-:Y:S01]  /*1790*/  @!P6 IMAD.IADD R9, R9, 0x1, -R28 ;  /* 0x000000010909e824 */ /* 0x000fe200078e0a1c */
[----:B------:R-:W-:Y:S01]  /*17a0*/  ISETP.GT.U32.AND P6, PT, R28, R12, PT ;  /* 0x0000000c1c00720c */ /* 0x000fe20003fc4070 */
[----:B------:R-:W-:Y:S01]  /*17b0*/  IMAD.HI.U32 R8, R6, R19, RZ ;  /* 0x0000001306087227 */ /* 0x000fe200078e00ff */
[----:B------:R-:W-:-:S02]  /*17c0*/  CS2R R110, SRZ ;  /* 0x00000000006e7805 */ /* 0x000fc4000001ff00 */
[----:B------:R-:W-:Y:S02]  /*17d0*/  CS2R R112, SRZ ;  /* 0x0000000000707805 */ /* 0x000fe4000001ff00 */
[----:B------:R-:W-:Y:S01]  /*17e0*/  CS2R R114, SRZ ;  /* 0x0000000000727805 */ /* 0x000fe2000001ff00 */
[----:B------:R-:W-:Y:S01]  /*17f0*/  @!P0 IMAD.IADD R13, R13, 0x1, -R28 ;  /* 0x000000010d0d8824 */ /* 0x000fe200078e0a1c */
[C---:B------:R-:W-:Y:S01]  /*1800*/  ISETP.GT.U32.AND P0, PT, R28.reuse, R16, PT ;  /* 0x000000101c00720c */ /* 0x040fe20003f04070 */
[----:B------:R-:W-:Y:S01]  /*1810*/  IMAD.MOV R8, RZ, RZ, -R8 ;  /* 0x000000ffff087224 */ /* 0x000fe200078e0a08 */
[----:B------:R-:W-:Y:S01]  /*1820*/  CS2R R116, SRZ ;  /* 0x0000000000747805 */ /* 0x000fe2000001ff00 */
[----:B------:R-:W-:Y:S01]  /*1830*/  @!P1 IMAD.IADD R11, R11, 0x1, -R28 ;  /* 0x000000010b0b9824 */ /* 0x000fe200078e0a1c */
[C---:B------:R-:W-:Y:S01]  /*1840*/  ISETP.GT.U32.AND P1, PT, R28.reuse, R14, PT ;  /* 0x0000000e1c00720c */ /* 0x040fe20003f24070 */
[----:B------:R-:W-:Y:S01]  /*1850*/  IMAD R15, R28, R8, R19 ;  /* 0x000000081c0f7224 */ /* 0x000fe200078e0213 */
[----:B------:R-:W-:Y:S01]  /*1860*/  CS2R R118, SRZ ;  /* 0x0000000000767805 */ /* 0x000fe2000001ff00 */
[----:B------:R-:W-:Y:S01]  /*1870*/  IMAD.HI.U32 R17, R6, R27, RZ ;  /* 0x0000001b06117227 */ /* 0x000fe200078e00ff */
[----:B------:R-:W-:-:S02]  /*1880*/  CS2R R56, SRZ ;  /* 0x0000000000387805 */ /* 0x000fc4000001ff00 */
[----:B------:R-:W-:Y:S02]  /*1890*/  CS2R R58, SRZ ;  /* 0x00000000003a7805 */ /* 0x000fe4000001ff00 */
[----:B------:R-:W-:Y:S01]  /*18a0*/  CS2R R60, SRZ ;  /* 0x00000000003c7805 */ /* 0x000fe2000001ff00 */
[--C-:B------:R-:W-:Y:S01]  /*18b0*/  @!P6 IMAD.IADD R12, R12, 0x1, -R28.reuse ;  /* 0x000000010c0ce824 */ /* 0x100fe200078e0a1c */
[C---:B------:R-:W-:Y:S01]  /*18c0*/  ISETP.GT.U32.AND P6, PT, R28.reuse, R15, PT ;  /* 0x0000000f1c00720c */ /* 0x040fe20003fc4070 */
[----:B------:R-:W-:Y:S01]  /*18d0*/  IMAD.MOV R22, RZ, RZ, -R17 ;  /* 0x000000ffff167224 */ /* 0x000fe200078e0a11 */
[----:B------:R-:W-:Y:S01]  /*18e0*/  CS2R R62, SRZ ;  /* 0x00000000003e7805 */ /* 0x000fe2000001ff00 */
[----:B------:R-:W-:Y:S01]  /*18f0*/  IMAD R17, R28, R20, R23 ;  /* 0x000000141c117224 */ /* 0x000fe200078e0217 */
[----:B------:R-:W-:Y:S01]  /*1900*/  IABS R23, R40 ;  /* 0x0000002800177213 */ /* 0x000fe20000000000 */
[----:B------:R-:W-:Y:S01]  /*1910*/  @!P0 IMAD.IADD R16, R16, 0x1, -R28 ;  /* 0x0000000110108824 */ /* 0x000fe200078e0a1c */
[C---:B------:R-:W-:Y:S01]  /*1920*/  ISETP.GT.U32.AND P0, PT, R28.reuse, R11, PT ;  /* 0x0000000b1c00720c */ /* 0x040fe20003f04070 */
[----:B------:R-:W-:Y:S01]  /*1930*/  IMAD R18, R28, R22, R27 ;  /* 0x000000161c127224 */ /* 0x000fe200078e021b */
[----:B------:R-:W-:Y:S01]  /*1940*/  IABS R27, R41 ;  /* 0x00000029001b7213 */ /* 0x000fe20000000000 */
[----:B------:R-:W-:Y:S01]  /*1950*/  IMAD.HI.U32 R8, R6, R23, RZ ;  /* 0x0000001706087227 */ /* 0x000fe200078e00ff */
[----:B------:R-:W-:-:S02]  /*1960*/  CS2R R64, SRZ ;  /* 0x0000000000407805 */ /* 0x000fc4000001ff00 */
[----:B------:R-:W-:Y:S02]  /*1970*/  CS2R R66, SRZ ;  /* 0x0000000000427805 */ /* 0x000fe4000001ff00 */
[----:B------:R-:W-:Y:S01]  /*1980*/  CS2R R68, SRZ ;  /* 0x0000000000447805 */ /* 0x000fe2000001ff00 */
[----:B------:R-:W-:Y:S01]  /*1990*/  @!P1 IMAD.IADD R14, R14, 0x1, -R28 ;  /* 0x000000010e0e9824 */ /* 0x000fe200078e0a1c */
[----:B------:R-:W-:Y:S01]  /*19a0*/  ISETP.GT.U32.AND P1, PT, R28, R17, PT ;  /* 0x000000111c00720c */ /* 0x000fe20003f24070 */
[----:B------:R-:W-:Y:S01]  /*19b0*/  IMAD.HI.U32 R19, R6, R27, RZ ;  /* 0x0000001b06137227 */ /* 0x000fe200078e00ff */
[----:B------:R-:W-:Y:S02]  /*19c0*/  CS2R R70, SRZ ;  /* 0x0000000000467805 */ /* 0x000fe4000001ff00 */
[----:B------:R-:W-:Y:S02]  /*19d0*/  CS2R R72, SRZ ;  /* 0x0000000000487805 */ /* 0x000fe4000001ff00 */
[----:B------:R-:W-:Y:S01]  /*19e0*/  CS2R R74, SRZ ;  /* 0x00000000004a7805 */ /* 0x000fe2000001ff00 */
[----:B------:R-:W-:Y:S01]  /*19f0*/  IMAD.MOV R8, RZ, RZ, -R8 ;  /* 0x000000ffff087224 */ /* 0x000fe200078e0a08 */
[----:B------:R-:W-:Y:S01]  /*1a00*/  CS2R R76, SRZ ;  /* 0x00000000004c7805 */ /* 0x000fe2000001ff00 */
[----:B------:R-:W-:Y:S01]  /*1a10*/  @!P6 IMAD.IADD R15, R15, 0x1, -R28 ;  /* 0x000000010f0fe824 */ /* 0x000fe200078e0a1c */
[C---:B------:R-:W-:Y:S01]  /*1a20*/  ISETP.GT.U32.AND P6, PT, R28.reuse, R10, PT ;  /* 0x0000000a1c00720c */ /* 0x040fe20003fc4070 */
[----:B------:R-:W-:Y:S01]  /*1a30*/  IMAD.MOV R22, RZ, RZ, -R19 ;  /* 0x000000ffff167224 */ /* 0x000fe200078e0a13 */
[----:B------:R-:W-:Y:S01]  /*1a40*/  CS2R R78, SRZ ;  /* 0x00000000004e7805 */ /* 0x000fe2000001ff00 */
[C---:B------:R-:W-:Y:S01]  /*1a50*/  IMAD R19, R28.reuse, R8, R23 ;  /* 0x000000081c137224 */ /* 0x040fe200078e0217 */
[----:B------:R-:W-:Y:S01]  /*1a60*/  CS2R R80, SRZ ;  /* 0x0000000000507805 */ /* 0x000fe2000001ff00 */
[----:B------:R-:W-:Y:S01]  /*1a70*/  IMAD.MOV.U32 R8, RZ, RZ, R7 ;  /* 0x000000ffff087224 */ /* 0x000fe200078e0007 */
[----:B------:R-:W-:Y:S01]  /*1a80*/  SHF.R.S32.HI R7, RZ, 0x1f, R0 ;  /* 0x0000001fff077819 */ /* 0x000fe20000011400 */
[----:B------:R-:W-:Y:S01]  /*1a90*/  @!P0 IMAD.IADD R11, R11, 0x1, -R28 ;  /* 0x000000010b0b8824 */ /* 0x000fe200078e0a1c */
[C---:B------:R-:W-:Y:S01]  /*1aa0*/  ISETP.GT.U32.AND P0, PT, R28.reuse, R13, PT ;  /* 0x0000000d1c00720c */ /* 0x040fe20003f04070 */
[----:B------:R-:W-:Y:S01]  /*1ab0*/  @!P3 IMAD.MOV R8, RZ, RZ, -R8 ;  /* 0x000000ffff08b224 */ /* 0x000fe200078e0a08 */
[----:B------:R-:W-:Y:S01]  /*1ac0*/  ISETP.GT.U32.AND P3, PT, R28, R14, PT ;  /* 0x0000000e1c00720c */ /* 0x000fe20003f64070 */
        /* <DEDUP_REMOVED lines=12> */
[----:B------:R-:W-:Y:S01]  /*1b90*/  @!P2 IMAD.MOV R11, RZ, RZ, -R11 ;  /* 0x000000ffff0ba224 */ /* 0x000fe200078e0a0b */
[C---:B------:R-:W-:Y:S01]  /*1ba0*/  ISETP.GT.U32.AND P2, PT, R28.reuse, R18, PT ;  /* 0x000000121c00720c */ /* 0x040fe20003f44070 */
[----:B------:R-:W-:Y:S01]  /*1bb0*/  IMAD R20, R28, R22, R27 ;  /* 0x000000161c147224 */ /* 0x000fe200078e021b */
[----:B------:R-:W-:Y:S01]  /*1bc0*/  CS2R R52, SRZ ;  /* 0x0000000000347805 */ /* 0x000fe2000001ff00 */
[----:B------:R-:W-:Y:S01]  /*1bd0*/  @!P6 IMAD.IADD R10, R10, 0x1, -R28 ;  /* 0x000000010a0ae824 */ /* 0x000fe200078e0a1c */
[C---:B------:R-:W-:Y:S01]  /*1be0*/  ISETP.GT.U32.AND P6, PT, R28.reuse, R16, PT ;  /* 0x000000101c00720c */ /* 0x040fe20003fc4070 */
[----:B------:R-:W-:Y:S01]  /*1bf0*/  IMAD.MOV R26, RZ, RZ, -R21 ;  /* 0x000000ffff1a7224 */ /* 0x000fe200078e0a15 */
[----:B------:R-:W-:Y:S01]  /*1c00*/  CS2R R54, SRZ ;  /* 0x0000000000367805 */ /* 0x000fe2000001ff00 */
[----:B------:R-:W-:Y:S01]  /*1c10*/  @!P4 IMAD.MOV R9, RZ, RZ, -R9 ;  /* 0x000000ffff09c224 */ /* 0x000fe200078e0a09 */
[C---:B------:R-:W-:Y:S01]  /*1c20*/  ISETP.GT.U32.AND P4, PT, R28.reuse, R15, PT ;  /* 0x0000000f1c00720c */ /* 0x040fe20003f84070 */
[C---:B------:R-:W-:Y:S01]  /*1c30*/  IMAD R21, R28.reuse, R24, R29 ;  /* 0x000000181c157224 */ /* 0x040fe200078e021d */
[----:B------:R-:W-:Y:S01]  /*1c40*/  UMOV UR15, URZ ;  /* 0x0000003f000f7c82 */ /* 0x000fe20008000000 */
[----:B------:R-:W-:Y:S01]  /*1c50*/  @!P5 IMAD.MOV R10, RZ, RZ, -R10 ;  /* 0x000000ffff0ad224 */ /* 0x000fe200078e0a0a */
[C---:B------:R-:W-:Y:S01]  /*1c60*/  ISETP.GT.U32.AND P5, PT, R28.reuse, R17, PT ;  /* 0x000000111c00720c */ /* 0x040fe20003fa4070 */
[----:B------:R-:W-:Y:S01]  /*1c70*/  @!P0 IMAD.IADD R13, R13, 0x1, -R28 ;  /* 0x000000010d0d8824 */ /* 0x000fe200078e0a1c */
[----:B------:R-:W-:Y:S01]  /*1c80*/  ISETP.GT.U32.AND P0, PT, R28, R20, PT ;  /* 0x000000141c00720c */ /* 0x000fe20003f04070 */
[----:B------:R-:W-:Y:S01]  /*1c90*/  IMAD.HI.U32 R6, R6, R33, RZ ;  /* 0x0000002106067227 */ /* 0x000fe200078e00ff */
[----:B------:R-:W-:Y:S01]  /*1ca0*/  UIADD3.64 UR10, UR14, -UR10, URZ ;  /* 0x8000000a0e0a7297 */ /* 0x000fe2000fffe03f */
[----:B------:R-:W-:-:S02]  /*1cb0*/  ULDC.64 UR60, c[0x0][0x210] ;  /* 0x00008400003c7ab9 */ /* 0x000fc40000000a00 */
[--C-:B------:R-:W-:Y:S01]  /*1cc0*/  @!P3 IMAD.IADD R14, R14, 0x1, -R28.reuse ;  /* 0x000000010e0eb824 */ /* 0x100fe200078e0a1c */
[----:B------:R-:W-:Y:S01]  /*1cd0*/  ISETP.GT.U32.AND P3, PT, R28, R21, PT ;  /* 0x000000151c00720c */ /* 0x000fe20003f64070 */
[----:B------:R-:W-:Y:S01]  /*1ce0*/  @!P1 IMAD.IADD R12, R12, 0x1, -R28 ;  /* 0x000000010c0c9824 */ /* 0x000fe200078e0a1c */
[C---:B------:R-:W-:Y:S01]  /*1cf0*/  ISETP.GT.U32.AND P1, PT, R28.reuse, R19, PT ;  /* 0x000000131c00720c */ /* 0x040fe20003f24070 */
[----:B------:R-:W-:Y:S02]  /*1d00*/  IMAD.MOV R6, RZ, RZ, -R6 ;  /* 0x000000ffff067224 */ /* 0x000fe400078e0a06 */
[----:B------:R-:W-:Y:S02]  /*1d10*/  IMAD R22, R28, R26, R31 ;  /* 0x0000001a1c167224 */ /* 0x000fe400078e021f */
[--C-:B------:R-:W-:Y:S01]  /*1d20*/  @!P2 IMAD.IADD R18, R18, 0x1, -R28.reuse ;  /* 0x000000011212a824 */ /* 0x100fe200078e0a1c */
[----:B------:R-:W-:Y:S01]  /*1d30*/  ISETP.GE.AND P2, PT, R34, RZ, PT ;  /* 0x000000ff2200720c */ /* 0x000fe20003f46270 */
[C---:B------:R-:W-:Y:S01]  /*1d40*/  IMAD R23, R28.reuse, R6, R33 ;  /* 0x000000061c177224 */ /* 0x040fe200078e0221 */
[----:B------:R-:W0:Y:S01]  /*1d50*/  LDC.64 R26, c[0x0][0x218] ;  /* 0x00008600ff1a7b82 */ /* 0x000e220000000a00 */
[--C-:B------:R-:W-:Y:S01]  /*1d60*/  @!P4 IMAD.IADD R15, R15, 0x1, -R28.reuse ;  /* 0x000000010f0fc824 */ /* 0x100fe200078e0a1c */
[C---:B------:R-:W-:Y:S01]  /*1d70*/  ISETP.GT.U32.AND P4, PT, R28.reuse, R22, PT ;  /* 0x000000161c00720c */ /* 0x040fe20003f84070 */
[--C-:B------:R-:W-:Y:S01]  /*1d80*/  @!P5 IMAD.IADD R17, R17, 0x1, -R28.reuse ;  /* 0x000000011111d824 */ /* 0x100fe200078e0a1c */
[----:B------:R-:W-:Y:S01]  /*1d90*/  ISETP.GT.U32.AND P5, PT, R28, R23, PT ;  /* 0x000000171c00720c */ /* 0x000fe20003fa4070 */
[--C-:B------:R-:W-:Y:S01]  /*1da0*/  @!P0 IMAD.IADD R20, R20, 0x1, -R28.reuse ;  /* 0x0000000114148824 */ /* 0x100fe200078e0a1c */
[----:B------:R-:W-:Y:S01]  /*1db0*/  ISETP.GE.AND P0, PT, R36, RZ, PT ;  /* 0x000000ff2400720c */ /* 0x000fe20003f06270 */
[--C-:B------:R-:W-:Y:S01]  /*1dc0*/  @!P3 IMAD.IADD R21, R21, 0x1, -R28.reuse ;  /* 0x000000011515b824 */ /* 0x100fe200078e0a1c */
[----:B------:R-:W-:Y:S01]  /*1dd0*/  ISETP.GE.AND P3, PT, R37, RZ, PT ;  /* 0x000000ff2500720c */ /* 0x000fe20003f66270 */
[--C-:B------:R-:W-:Y:S01]  /*1de0*/  @!P1 IMAD.IADD R19, R19, 0x1, -R28.reuse ;  /* 0x0000000113139824 */ /* 0x100fe200078e0a1c */
[----:B------:R-:W-:Y:S01]  /*1df0*/  ISETP.GE.AND P1, PT, R35, RZ, PT ;  /* 0x000000ff2300720c */ /* 0x000fe20003f26270 */
[----:B------:R-:W-:Y:S01]  /*1e00*/  @!P2 IMAD.MOV R13, RZ, RZ, -R13 ;  /* 0x000000ffff0da224 */ /* 0x000fe200078e0a0d */
[----:B------:R-:W-:Y:S01]  /*1e10*/  LEA.HI R6, R7, R0, RZ, 0x5 ;  /* 0x0000000007067211 */ /* 0x000fe200078f28ff */
[--C-:B------:R-:W-:Y:S01]  /*1e20*/  @!P6 IMAD.IADD R16, R16, 0x1, -R28.reuse ;  /* 0x000000011010e824 */ /* 0x100fe200078e0a1c */
[----:B------:R-:W-:Y:S01]  /*1e30*/  ISETP.GT.U32.AND P2, PT, R28, R19, PT ;  /* 0x000000131c00720c */ /* 0x000fe20003f44070 */
[--C-:B------:R-:W-:Y:S01]  /*1e40*/  @!P4 IMAD.IADD R22, R22, 0x1, -R28.reuse ;  /* 0x000000011616c824 */ /* 0x100fe200078e0a1c */
[----:B------:R-:W-:Y:S01]  /*1e50*/  ISETP.GE.AND P6, PT, R32, RZ, PT ;  /* 0x000000ff2000720c */ /* 0x000fe20003fc6270 */
[----:B------:R-:W-:Y:S01]  /*1e60*/  @!P5 IMAD.IADD R23, R23, 0x1, -R28 ;  /* 0x000000011717d824 */ /* 0x000fe200078e0a1c */
[----:B------:R-:W-:Y:S01]  /*1e70*/  ISETP.GE.AND P4, PT, R38, RZ, PT ;  /* 0x000000ff2600720c */ /* 0x000fe20003f86270 */
[----:B------:R-:W-:Y:S01]  /*1e80*/  @!P0 IMAD.MOV R15, RZ, RZ, -R15 ;  /* 0x000000ffff0f8224 */ /* 0x000fe200078e0a0f */
[C---:B------:R-:W-:Y:S01]  /*1e90*/  ISETP.GT.U32.AND P0, PT, R28.reuse, R21, PT ;  /* 0x000000151c00720c */ /* 0x040fe20003f04070 */
[----:B------:R-:W-:Y:S01]  /*1ea0*/  @!P3 IMAD.MOV R16, RZ, RZ, -R16 ;  /* 0x000000ffff10b224 */ /* 0x000fe200078e0a10 */
[C---:B------:R-:W-:Y:S01]  /*1eb0*/  ISETP.GT.U32.AND P3, PT, R28.reuse, R23, PT ;  /* 0x000000171c00720c */ /* 0x040fe20003f64070 */
[----:B------:R-:W-:Y:S01]  /*1ec0*/  @!P1 IMAD.MOV R14, RZ, RZ, -R14 ;  /* 0x000000ffff0e9224 */ /* 0x000fe200078e0a0e */
[----:B------:R-:W-:Y:S01]  /*1ed0*/  ISETP.GT.U32.AND P1, PT, R28, R20, PT ;  /* 0x000000141c00720c */ /* 0x000fe20003f24070 */
[----:B------:R-:W-:Y:S01]  /*1ee0*/  IMAD R2, R2, UR13, RZ ;  /* 0x0000000d02027c24 */ /* 0x000fe2000f8e02ff */
[----:B------:R-:W-:Y:S01]  /*1ef0*/  ISETP.GT.U32.AND P5, PT, R28, R18, PT ;  /* 0x000000121c00720c */ /* 0x000fe20003fa4070 */
[----:B------:R-:W-:Y:S01]  /*1f00*/  @!P2 IMAD.IADD R19, R19, 0x1, -R28 ;  /* 0x000000011313a824 */ /* 0x000fe200078e0a1c */
[----:B------:R-:W-:Y:S01]  /*1f10*/  ISETP.GE.AND P2, PT, R40, RZ, PT ;  /* 0x000000ff2800720c */ /* 0x000fe20003f46270 */
[----:B------:R-:W-:Y:S01]  /*1f20*/  @!P6 IMAD.MOV R12, RZ, RZ, -R12 ;  /* 0x000000ffff0ce224 */ /* 0x000fe200078e0a0c */
[----:B------:R-:W-:Y:S01]  /*1f30*/  ISETP.GT.U32.AND P6, PT, R28, R22, PT ;  /* 0x000000161c00720c */ /* 0x000fe20003fc4070 */
[----:B------:R-:W-:Y:S01]  /*1f40*/  @!P4 IMAD.MOV R17, RZ, RZ, -R17 ;  /* 0x000000ffff11c224 */ /* 0x000fe200078e0a11 */
[----:B------:R-:W-:Y:S01]  /*1f50*/  ISETP.GE.AND P4, PT, R30, RZ, PT ;  /* 0x000000ff1e00720c */ /* 0x000fe20003f86270 */
[--C-:B------:R-:W-:Y:S01]  /*1f60*/  @!P0 IMAD.IADD R21, R21, 0x1, -R28.reuse ;  /* 0x0000000115158824 */ /* 0x100fe200078e0a1c */
[----:B------:R-:W-:Y:S01]  /*1f70*/  ISETP.GE.AND P0, PT, R42, RZ, PT ;  /* 0x000000ff2a00720c */ /* 0x000fe20003f06270 */
[--C-:B------:R-:W-:Y:S01]  /*1f80*/  @!P3 IMAD.IADD R23, R23, 0x1, -R28.reuse ;  /* 0x000000011717b824 */ /* 0x100fe200078e0a1c */
[----:B------:R-:W-:Y:S01]  /*1f90*/  ISETP.NE.AND P3, PT, R25, RZ, PT ;  /* 0x000000ff1900720c */ /* 0x000fe20003f65270 */
[--C-:B------:R-:W-:Y:S01]  /*1fa0*/  @!P1 IMAD.IADD R20, R20, 0x1, -R28.reuse ;  /* 0x0000000114149824 */ /* 0x100fe200078e0a1c */
[----:B------:R-:W-:Y:S01]  /*1fb0*/  LOP3.LUT R25, RZ, R25, RZ, 0x33, !PT ;  /* 0x00000019ff197212 */ /* 0x000fe200078e33ff */
[--C-:B------:R-:W-:Y:S01]  /*1fc0*/  @!P5 IMAD.IADD R18, R18, 0x1, -R28.reuse ;  /* 0x000000011212d824 */ /* 0x100fe200078e0a1c */
[----:B------:R-:W-:Y:S01]  /*1fd0*/  ISETP.GE.AND P1, PT, R41, RZ, PT ;  /* 0x000000ff2900720c */ /* 0x000fe20003f26270 */
[----:B------:R-:W-:Y:S01]  /*1fe0*/  @!P2 IMAD.MOV R19, RZ, RZ, -R19 ;  /* 0x000000ffff13a224 */ /* 0x000fe200078e0a13 */
[----:B------:R-:W-:Y:S01]  /*1ff0*/  SEL R8, R25, R8, !P3 ;  /* 0x0000000819087207 */ /* 0x000fe20005800000 */
[----:B------:R-:W-:Y:S01]  /*2000*/  @!P6 IMAD.IADD R22, R22, 0x1, -R28 ;  /* 0x000000011616e824 */ /* 0x000fe200078e0a1c */
[----:B------:R-:W-:Y:S01]  /*2010*/  ISETP.GE.AND P5, PT, R39, RZ, PT ;  /* 0x000000ff2700720c */ /* 0x000fe20003fa6270 */
[----:B------:R-:W-:Y:S01]  /*2020*/  @!P4 IMAD.MOV R23, RZ, RZ, -R23 ;  /* 0x000000ffff17c224 */ /* 0x000fe200078e0a17 */
[----:B------:R-:W-:Y:S01]  /*2030*/  ISETP.GE.AND P6, PT, R43, RZ, PT ;  /* 0x000000ff2b00720c */ /* 0x000fe20003fc6270 */
[----:B------:R-:W-:Y:S01]  /*2040*/  @!P0 IMAD.MOV R21, RZ, RZ, -R21 ;  /* 0x000000ffff158224 */ /* 0x000fe200078e0a15 */
[C---:B------:R-:W-:Y:S01]  /*2050*/  SEL R9, R25.reuse, R9, !P3 ;  /* 0x0000000919097207 */ /* 0x040fe20005800000 */
[----:B------:R-:W-:Y:S01]  /*2060*/  IMAD R8, R8, UR8, RZ ;  /* 0x0000000808087c24 */ /* 0x000fe2000f8e02ff */
[----:B------:R-:W-:Y:S01]  /*2070*/  SEL R19, R25, R19, !P3 ;  /* 0x0000001319137207 */ /* 0x000fe20005800000 */
[----:B------:R-:W-:Y:S01]  /*2080*/  IMAD R5, R5, UR13, RZ ;  /* 0x0000000d05057c24 */ /* 0x000fe2000f8e02ff */
[----:B------:R-:W-:Y:S01]  /*2090*/  SEL R10, R25, R10, !P3 ;  /* 0x0000000a190a7207 */ /* 0x000fe20005800000 */
[----:B------:R-:W-:Y:S01]  /*20a0*/  IMAD R9, R9, UR8, RZ ;  /* 0x0000000809097c24 */ /* 0x000fe2000f8e02ff */
[----:B------:R-:W-:Y:S01]  /*20b0*/  SEL R11, R25, R11, !P3 ;  /* 0x0000000b190b7207 */ /* 0x000fe20005800000 */
[----:B------:R-:W-:Y:S01]  /*20c0*/  IMAD R0, R19, UR8, RZ ;  /* 0x0000000813007c24 */ /* 0x000fe2000f8e02ff */
[C---:B------:R-:W-:Y:S01]  /*20d0*/  SEL R23, R25.reuse, R23, !P3 ;  /* 0x0000001719177207 */ /* 0x040fe20005800000 */
[----:B------:R-:W-:Y:S01]  /*20e0*/  IMAD R10, R10, UR8, RZ ;  /* 0x000000080a0a7c24 */ /* 0x000fe2000f8e02ff */
[----:B------:R-:W-:Y:S01]  /*20f0*/  SEL R21, R25, R21, !P3 ;  /* 0x0000001519157207 */ /* 0x000fe20005800000 */
[----:B------:R-:W-:Y:S01]  /*2100*/  IMAD R11, R11, UR8, RZ ;  /* 0x000000080b0b7c24 */ /* 0x000fe2000f8e02ff */
[----:B------:R-:W-:Y:S01]  /*2110*/  SEL R12, R25, R12, !P3 ;  /* 0x0000000c190c7207 */ /* 0x000fe20005800000 */
[----:B------:R-:W-:Y:S01]  /*2120*/  @!P1 IMAD.MOV R20, RZ, RZ, -R20 ;  /* 0x000000ffff149224 */ /* 0x000fe200078e0a14 */
[----:B0-----:R-:W-:Y:S01]  /*2130*/  LEA R19, P2, R8, R26, 0x1 ;  /* 0x0000001a08137211 */ /* 0x001fe200078408ff */
[----:B------:R-:W-:Y:S01]  /*2140*/  IMAD R252, R23, UR8, RZ ;  /* 0x0000000817fc7c24 */ /* 0x000fe2000f8e02ff */
[----:B------:R-:W-:Y:S01]  /*2150*/  SEL R13, R25, R13, !P3 ;  /* 0x0000000d190d7207 */ /* 0x000fe20005800000 */
[----:B------:R-:W-:Y:S01]  /*2160*/  IMAD R7, R21, UR8, RZ ;  /* 0x0000000815077c24 */ /* 0x000fe2000f8e02ff */
[----:B------:R-:W-:Y:S01]  /*2170*/  SEL R14, R25, R14, !P3 ;  /* 0x0000000e190e7207 */ /* 0x000fe20005800000 */
[----:B------:R-:W-:Y:S01]  /*2180*/  IMAD R12, R12, UR8, RZ ;  /* 0x000000080c0c7c24 */ /* 0x000fe2000f8e02ff */
[-C--:B------:R-:W-:Y:S01]  /*2190*/  LEA R23, P1, R9, R26.reuse, 0x1 ;  /* 0x0000001a09177211 */ /* 0x080fe200078208ff */
[----:B------:R0:W-:Y:S01]  /*21a0*/  STL [R1+0x61c], R19 ;  /* 0x00061c1301007387 */ /* 0x0001e20000100800 */
[----:B------:R-:W-:Y:S01]  /*21b0*/  LEA R21, P0, R10, R26, 0x1 ;  /* 0x0000001a0a157211 */ /* 0x000fe200078008ff */
[----:B------:R-:W-:Y:S01]  /*21c0*/  @!P5 IMAD.MOV R18, RZ, RZ, -R18 ;  /* 0x000000ffff12d224 */ /* 0x000fe200078e0a12 */
[C---:B------:R-:W-:Y:S01]  /*21d0*/  SEL R15, R25.reuse, R15, !P3 ;  /* 0x0000000f190f7207 */ /* 0x040fe20005800000 */
[----:B------:R-:W-:Y:S01]  /*21e0*/  @!P6 IMAD.MOV R22, RZ, RZ, -R22 ;  /* 0x000000ffff16e224 */ /* 0x000fe200078e0a16 */
[----:B------:R-:W-:Y:S01]  /*21f0*/  SEL R16, R25, R16, !P3 ;  /* 0x0000001019107207 */ /* 0x000fe20005800000 */
[----:B------:R-:W-:Y:S01]  /*2200*/  IMAD R13, R13, UR8, RZ ;  /* 0x000000080d0d7c24 */ /* 0x000fe2000f8e02ff */
[----:B------:R1:W-:Y:S01]  /*2210*/  STL [R1+0x614], R23 ;  /* 0x0006141701007387 */ /* 0x0003e20000100800 */
[----:B------:R-:W-:Y:S01]  /*2220*/  IMAD R14, R14, UR8, RZ ;  /* 0x000000080e0e7c24 */ /* 0x000fe2000f8e02ff */
[----:B------:R-:W-:Y:S01]  /*2230*/  SEL R17, R25, R17, !P3 ;  /* 0x0000001119117207 */ /* 0x000fe20005800000 */
[----:B------:R-:W-:Y:S01]  /*2240*/  IMAD R15, R15, UR8, RZ ;  /* 0x000000080f0f7c24 */ /* 0x000fe2000f8e02ff */
[----:B0-----:R-:W-:Y:S01]  /*2250*/  LEA R19, P4, R11, R26, 0x1 ;  /* 0x0000001a0b137211 */ /* 0x001fe200078808ff */
[----:B------:R0:W-:Y:S01]  /*2260*/  STL [R1+0x60c], R21 ;  /* 0x00060c1501007387 */ /* 0x0001e20000100800 */
[C---:B------:R-:W-:Y:S01]  /*2270*/  SEL R18, R25.reuse, R18, !P3 ;  /* 0x0000001219127207 */ /* 0x040fe20005800000 */
[----:B------:R-:W-:Y:S01]  /*2280*/  IMAD R16, R16, UR8, RZ ;  /* 0x0000000810107c24 */ /* 0x000fe2000f8e02ff */
[----:B------:R-:W-:Y:S01]  /*2290*/  SEL R20, R25, R20, !P3 ;  /* 0x0000001419147207 */ /* 0x000fe20005800000 */
[----:B------:R2:W-:Y:S01]  /*22a0*/  STL [R1+0x604], R19 ;  /* 0x0006041301007387 */ /* 0x0005e20000100800 */
[----:B-1----:R-:W-:Y:S01]  /*22b0*/  LEA R23, P6, R12, R26, 0x1 ;  /* 0x0000001a0c177211 */ /* 0x002fe200078c08ff */
[----:B------:R-:W-:Y:S01]  /*22c0*/  IMAD R17, R17, UR8, RZ ;  /* 0x0000000811117c24 */ /* 0x000fe2000f8e02ff */
[----:B------:R-:W-:Y:S01]  /*22d0*/  SEL R22, R25, R22, !P3 ;  /* 0x0000001619167207 */ /* 0x000fe20005800000 */
[----:B------:R-:W-:Y:S01]  /*22e0*/  IMAD R18, R18, UR8, RZ ;  /* 0x0000000812127c24 */ /* 0x000fe2000f8e02ff */
[----:B------:R-:W-:Y:S01]  /*22f0*/  LEA.HI.X.SX32 R8, R8, R27, 0x1, P2 ;  /* 0x0000001b08087211 */ /* 0x000fe200010f0eff */
[----:B------:R-:W-:Y:S01]  /*2300*/  STL [R1+0x5fc], R23 ;  /* 0x0005fc1701007387 */ /* 0x000fe20000100800 */
[----:B0-----:R-:W-:Y:S01]  /*2310*/  LEA R21, P5, R13, R26, 0x1 ;  /* 0x0000001a0d157211 */ /* 0x001fe200078a08ff */
[----:B------:R-:W-:Y:S01]  /*2320*/  IMAD R20, R20, UR8, RZ ;  /* 0x0000000814147c24 */ /* 0x000fe2000f8e02ff */
[----:B------:R-:W-:-:S02]  /*2330*/  CS2R R24, SRZ ;  /* 0x0000000000187805 */ /* 0x000fc4000001ff00 */
[----:B--2---:R-:W-:Y:S01]  /*2340*/  LEA R19, P3, R14, R26, 0x1 ;  /* 0x0000001a0e137211 */ /* 0x004fe200078608ff */
[----:B------:R-:W-:Y:S01]  /*2350*/  IMAD R4, R4, UR13, RZ ;  /* 0x0000000d04047c24 */ /* 0x000fe2000f8e02ff */
[----:B------:R0:W-:Y:S01]  /*2360*/  STL [R1+0x5f4], R21 ;  /* 0x0005f41501007387 */ /* 0x0001e20000100800 */
[----:B------:R-:W-:Y:S01]  /*2370*/  IMAD R3, R3, UR13, RZ ;  /* 0x0000000d03037c24 */ /* 0x000fe2000f8e02ff */
[----:B------:R-:W-:Y:S01]  /*2380*/  CS2R R28, SRZ ;  /* 0x00000000001c7805 */ /* 0x000fe2000001ff00 */
[----:B------:R-:W-:Y:S01]  /*2390*/  IMAD.WIDE R250, R4, 0x2, RZ ;  /* 0x0000000204fa7825 */ /* 0x000fe200078e02ff */
[----:B------:R1:W-:Y:S01]  /*23a0*/  STL [R1+0x5ec], R19 ;  /* 0x0005ec1301007387 */ /* 0x0003e20000100800 */
[----:B------:R-:W-:Y:S02]  /*23b0*/  SHF.R.S32.HI R4, RZ, 0x5, R6 ;  /* 0x00000005ff047819 */ /* 0x000fe40000011406 */
[----:B------:R-:W-:Y:S01]  /*23c0*/  CS2R R30, SRZ ;  /* 0x00000000001e7805 */ /* 0x000fe2000001ff00 */
[----:B------:R-:W-:Y:S01]  /*23d0*/  IMAD.WIDE R248, R3, 0x2, RZ ;  /* 0x0000000203f87825 */ /* 0x000fe200078e02ff */
[----:B------:R2:W-:Y:S01]  /*23e0*/  STL [R1+0x618], R8 ;  /* 0x0006180801007387 */ /* 0x0005e20000100800 */
[----:B------:R-:W-:-:S02]  /*23f0*/  CS2R R32, SRZ ;  /* 0x0000000000207805 */ /* 0x000fc4000001ff00 */
[-C--:B0-----:R-:W-:Y:S01]  /*2400*/  LEA R21, P2, R15, R26.reuse, 0x1 ;  /* 0x0000001a0f157211 */ /* 0x081fe200078408ff */
[----:B------:R-:W-:Y:S01]  /*2410*/  IMAD R22, R22, UR8, RZ ;  /* 0x0000000816167c24 */ /* 0x000fe2000f8e02ff */
[----:B------:R-:W-:Y:S01]  /*2420*/  UMOV UR8, URZ ;  /* 0x0000003f00087c82 */ /* 0x000fe20008000000 */
[----:B------:R-:W-:Y:S02]  /*2430*/  CS2R R34, SRZ ;  /* 0x0000000000227805 */ /* 0x000fe4000001ff00 */
[-C--:B-1----:R-:W-:Y:S01]  /*2440*/  LEA.HI.X.SX32 R19, R9, R27.reuse, 0x1, P1 ;  /* 0x0000001b09137211 */ /* 0x082fe200008f0eff */
[----:B------:R-:W-:Y:S01]  /*2450*/  STL [R1+0x5e4], R21 ;  /* 0x0005e41501007387 */ /* 0x000fe20000100800 */
[----:B------:R-:W-:Y:S02]  /*2460*/  LEA.HI.X.SX32 R9, R10, R27, 0x1, P0 ;  /* 0x0000001b0a097211 */ /* 0x000fe400000f0eff */
[----:B------:R-:W-:Y:S02]  /*2470*/  CS2R R36, SRZ ;  /* 0x0000000000247805 */ /* 0x000fe4000001ff00 */
[-C--:B--2---:R-:W-:Y:S01]  /*2480*/  LEA R8, P1, R16, R26.reuse, 0x1 ;  /* 0x0000001a10087211 */ /* 0x084fe200078208ff */
[----:B------:R-:W-:Y:S01]  /*2490*/  STL [R1+0x610], R19 ;  /* 0x0006101301007387 */ /* 0x000fe20000100800 */
[----:B------:R-:W-:-:S02]  /*24a0*/  LEA R10, P0, R17, R26, 0x1 ;  /* 0x0000001a110a7211 */ /* 0x000fc400078008ff */
[----:B------:R-:W-:Y:S02]  /*24b0*/  CS2R R38, SRZ ;  /* 0x0000000000267805 */ /* 0x000fe4000001ff00 */
[----:B------:R-:W-:Y:S01]  /*24c0*/  CS2R R40, SRZ ;  /* 0x0000000000287805 */ /* 0x000fe2000001ff00 */
[----:B------:R0:W-:Y:S01]  /*24d0*/  STL [R1+0x5dc], R8 ;  /* 0x0005dc0801007387 */ /* 0x0001e20000100800 */
[----:B------:R-:W-:-:S03]  /*24e0*/  CS2R R42, SRZ ;  /* 0x00000000002a7805 */ /* 0x000fc6000001ff00 */
[----:B------:R1:W-:Y:S04]  /*24f0*/  STL [R1+0x608], R9 ;  /* 0x0006080901007387 */ /* 0x0003e80000100800 */
[----:B------:R2:W-:Y:S01]  /*2500*/  STL [R1+0xa0], R10 ;  /* 0x0000a00a01007387 */ /* 0x0005e20000100800 */
[----:B0-----:R-:W-:Y:S02]  /*2510*/  LEA.HI.X.SX32 R8, R11, R27, 0x1, P4 ;  /* 0x0000001b0b087211 */ /* 0x001fe400020f0eff */
[----:B-1----:R-:W-:-:S03]  /*2520*/  LEA R9, P4, R18, R26, 0x1 ;  /* 0x0000001a12097211 */ /* 0x002fc600078808ff */
[----:B------:R0:W-:Y:S01]  /*2530*/  STL [R1+0x600], R8 ;  /* 0x0006000801007387 */ /* 0x0001e20000100800 */
[----:B--2---:R-:W-:-:S03]  /*2540*/  LEA.HI.X.SX32 R10, R12, R27, 0x1, P6 ;  /* 0x0000001b0c0a7211 */ /* 0x004fc600030f0eff */
[----:B------:R1:W-:Y:S04]  /*2550*/  STL [R1+0x98], R9 ;  /* 0x0000980901007387 */ /* 0x0003e80000100800 */
[----:B------:R-:W-:Y:S01]  /*2560*/  STL [R1+0x5f8], R10 ;  /* 0x0005f80a01007387 */ /* 0x000fe20000100800 */
[----:B0-----:R-:W-:Y:S02]  /*2570*/  LEA R8, P6, R0, R26, 0x1 ;  /* 0x0000001a00087211 */ /* 0x001fe400078c08ff */
[----:B-1----:R-:W-:-:S03]  /*2580*/  LEA.HI.X.SX32 R9, R13, R27, 0x1, P5 ;  /* 0x0000001b0d097211 */ /* 0x002fc600028f0eff */
[----:B------:R0:W-:Y:S01]  /*2590*/  STL [R1+0x90], R8 ;  /* 0x0000900801007387 */ /* 0x0001e20000100800 */
[-C--:B------:R-:W-:Y:S02]  /*25a0*/  LEA R19, P5, R20, R26.reuse, 0x1 ;  /* 0x0000001a14137211 */ /* 0x080fe400078a08ff */
[-C--:B------:R-:W-:Y:S01]  /*25b0*/  LEA.HI.X.SX32 R0, R0, R27.reuse, 0x1, P6 ;  /* 0x0000001b00007211 */ /* 0x080fe200030f0eff */
[----:B------:R1:W-:Y:S01]  /*25c0*/  STL [R1+0x5f0], R9 ;  /* 0x0005f00901007387 */ /* 0x0003e20000100800 */
[-C--:B0-----:R-:W-:Y:S02]  /*25d0*/  LEA.HI.X.SX32 R8, R14, R27.reuse, 0x1, P3 ;  /* 0x0000001b0e087211 */ /* 0x081fe400018f0eff */
[-C--:B------:R-:W-:Y:S02]  /*25e0*/  LEA R21, P3, R7, R26.reuse, 0x1 ;  /* 0x0000001a07157211 */ /* 0x080fe400078608ff */
[----:B-1----:R-:W-:Y:S01]  /*25f0*/  LEA.HI.X.SX32 R9, R15, R27, 0x1, P2 ;  /* 0x0000001b0f097211 */ /* 0x002fe200010f0eff */
[----:B------:R0:W-:Y:S01]  /*2600*/  STL [R1+0x5e8], R8 ;  /* 0x0005e80801007387 */ /* 0x0001e20000100800 */
[----:B------:R-:W-:-:S03]  /*2610*/  LEA R23, P2, R22, R26, 0x1 ;  /* 0x0000001a16177211 */ /* 0x000fc600078408ff */
[----:B------:R1:W-:Y:S01]  /*2620*/  STL [R1+0x5e0], R9 ;  /* 0x0005e00901007387 */ /* 0x0003e20000100800 */
[-C--:B------:R-:W-:Y:S02]  /*2630*/  LEA.HI.X.SX32 R22, R22, R27.reuse, 0x1, P2 ;  /* 0x0000001b16167211 */ /* 0x080fe400010f0eff */
[-C--:B0-----:R-:W-:Y:S02]  /*2640*/  LEA.HI.X.SX32 R8, R16, R27.reuse, 0x1, P1 ;  /* 0x0000001b10087211 */ /* 0x081fe400008f0eff */
[C---:B------:R-:W-:Y:S02]  /*2650*/  LEA R10, P1, R252.reuse, R26, 0x1 ;  /* 0x0000001afc0a7211 */ /* 0x040fe400078208ff */
[-C--:B-1----:R-:W-:Y:S01]  /*2660*/  LEA.HI.X.SX32 R9, R17, R27.reuse, 0x1, P0 ;  /* 0x0000001b11097211 */ /* 0x082fe200000f0eff */
[----:B------:R0:W-:Y:S01]  /*2670*/  STL [R1+0xa4], R8 ;  /* 0x0000a40801007387 */ /* 0x0001e20000100800 */
[----:B------:R-:W-:-:S03]  /*2680*/  LEA.HI.X.SX32 R252, R252, R27, 0x1, P1 ;  /* 0x0000001bfcfc7211 */ /* 0x000fc600008f0eff */
[----:B------:R-:W-:Y:S04]  /*2690*/  STL [R1+0x80], R10 ;  /* 0x0000800a01007387 */ /* 0x000fe80000100800 */
[----:B------:R-:W-:Y:S01]  /*26a0*/  STL [R1+0x9c], R9 ;  /* 0x00009c0901007387 */ /* 0x000fe20000100800 */
[-C--:B0-----:R-:W-:Y:S02]  /*26b0*/  LEA.HI.X.SX32 R8, R18, R27.reuse, 0x1, P4 ;  /* 0x0000001b12087211 */ /* 0x081fe400020f0eff */
[-C--:B------:R-:W-:Y:S02]  /*26c0*/  LEA.HI.X.SX32 R18, R20, R27.reuse, 0x1, P5 ;  /* 0x0000001b14127211 */ /* 0x080fe400028f0eff */
[----:B------:R-:W-:Y:S01]  /*26d0*/  LEA.HI.X.SX32 R20, R7, R27, 0x1, P3 ;  /* 0x0000001b07147211 */ /* 0x000fe200018f0eff */
[----:B------:R-:W-:Y:S01]  /*26e0*/  STL [R1+0x94], R8 ;  /* 0x0000940801007387 */ /* 0x000fe20000100800 */
[----:B------:R-:W0:Y:S01]  /*26f0*/  LDC R7, c[0x0][0x238] ;  /* 0x00008e00ff077b82 */ /* 0x000e220000000800 */
[----:B------:R-:W-:-:S02]  /*2700*/  CS2R R26, SRZ ;  /* 0x00000000001a7805 */ /* 0x000fc4000001ff00 */
[----:B------:R1:W-:Y:S04]  /*2710*/  STL.64 [R1+0x638], R18 ;  /* 0x0006381201007387 */ /* 0x0003e80000100a00 */
[----:B------:R2:W-:Y:S04]  /*2720*/  STL [R1+0x84], R0 ;  /* 0x0000840001007387 */ /* 0x0005e80000100800 */
[----:B------:R3:W-:Y:S04]  /*2730*/  STL.64 [R1+0x640], R20 ;  /* 0x0006401401007387 */ /* 0x0007e80000100a00 */
[----:B------:R-:W-:Y:S01]  /*2740*/  STL [R1], RZ ;  /* 0x000000ff01007387 */ /* 0x000fe20000100800 */
[----:B-1----:R-:W-:-:S02]  /*2750*/  IMAD.WIDE R18, R2, 0x2, RZ ;  /* 0x0000000202127825 */ /* 0x002fc400078e02ff */
[----:B------:R-:W1:Y:S01]  /*2760*/  LDC R2, c[0x0][0x238] ;  /* 0x00008e00ff027b82 */ /* 0x000e620000000800 */
[----:B------:R-:W-:Y:S01]  /*2770*/  STL [R1+0x4], RZ ;  /* 0x000004ff01007387 */ /* 0x000fe20000100800 */
[----:B--2---:R-:W-:Y:S01]  /*2780*/  IMAD.U32 R0, RZ, RZ, UR12 ;  /* 0x0000000cff007e24 */ /* 0x004fe2000f8e00ff */
[----:B------:R-:W-:Y:S02]  /*2790*/  UIADD3 UR12, UP0, UR5, 0x80, URZ ;  /* 0x00000080050c7890 */ /* 0x000fe4000ff1e03f */
[----:B------:R-:W-:Y:S01]  /*27a0*/  STL [R1+0x8], RZ ;  /* 0x000008ff01007387 */ /* 0x000fe20000100800 */
[----:B---3--:R-:W-:Y:S01]  /*27b0*/  IMAD.WIDE R20, R5, 0x2, RZ ;  /* 0x0000000205147825 */ /* 0x008fe200078e02ff */
[----:B------:R-:W-:Y:S02]  /*27c0*/  UIADD3.X UR9, UR8, 0x40000040, URZ, UP0, !UPT ;  /* 0x4000004008097890 */ /* 0x000fe400087fe43f */
[----:B------:R-:W-:Y:S01]  /*27d0*/  STL [R1+0xc], RZ ;  /* 0x00000cff01007387 */ /* 0x000fe20000100800 */
[C---:B0-----:R-:W-:Y:S01]  /*27e0*/  IMAD R10, R7.reuse, 0x1e, RZ ;  /* 0x0000001e070a7824 */ /* 0x041fe200078e02ff */
[----:B------:R-:W-:Y:S01]  /*27f0*/  UMOV UR8, UR12 ;  /* 0x0000000c00087c82 */ /* 0x000fe20008000000 */
[C---:B------:R-:W-:Y:S01]  /*2800*/  IMAD R11, R7.reuse, 0x1d, RZ ;  /* 0x0000001d070b7824 */ /* 0x040fe200078e02ff */
[----:B------:R-:W-:Y:S01]  /*2810*/  STL [R1+0x10], RZ ;  /* 0x000010ff01007387 */ /* 0x000fe20000100800 */
[C---:B------:R-:W-:Y:S01]  /*2820*/  IMAD R12, R7.reuse, 0x1c, RZ ;  /* 0x0000001c070c7824 */ /* 0x040fe200078e02ff */
[----:B------:R-:W-:Y:S01]  /*2830*/  UIADD3.64 UR18, UR8, 0x80, URZ ;  /* 0x0000008008127897 */ /* 0x000fe2000fffe03f */
        /* <DEDUP_REMOVED lines=8> */
[----:B-1----:R-:W-:Y:S01]  /*28c0*/  IMAD R2, R2, 0x1f, RZ ;  /* 0x0000001f02027824 */ /* 0x002fe200078e02ff */
[----:B------:R-:W-:Y:S01]  /*28d0*/  STL [R1+0x1c], RZ ;  /* 0x00001cff01007387 */ /* 0x000fe20000100800 */
[----:B------:R-:W-:Y:S01]  /*28e0*/  IMAD R17, R7, 0x17, RZ ;  /* 0x0000001707117824 */ /* 0x000fe200078e02ff */
[----:B------:R-:W-:Y:S01]  /*28f0*/  UIADD3.64 UR16, UR8, 0x200, URZ ;  /* 0x0000020008107897 */ /* 0x000fe2000fffe03f */
[----:B------:R-:W-:Y:S01]  /*2900*/  IMAD.WIDE R2, R2, 0x2, R18 ;  /* 0x0000000202027825 */ /* 0x000fe200078e0212 */
[----:B------:R-:W-:Y:S01]  /*2910*/  STL [R1+0x20], RZ ;  /* 0x000020ff01007387 */ /* 0x000fe20000100800 */
[----:B------:R-:W-:-:S02]  /*2920*/  UIADD3.64 UR20, UR8, 0x280, URZ ;  /* 0x0000028008147897 */ /* 0x000fc4000fffe03f */
[C---:B------:R-:W-:Y:S01]  /*2930*/  IMAD R8, R7.reuse, 0xa, RZ ;  /* 0x0000000a07087824 */ /* 0x040fe200078e02ff */
[----:B------:R-:W-:Y:S01]  /*2940*/  STL [R1+0x24], RZ ;  /* 0x000024ff01007387 */ /* 0x000fe20000100800 */
[C---:B------:R-:W-:Y:S01]  /*2950*/  IMAD R9, R7.reuse, 0x9, RZ ;  /* 0x0000000907097824 */ /* 0x040fe200078e02ff */
[----:B------:R-:W-:Y:S01]  /*2960*/  UIADD3.64 UR24, UR8, 0x300, URZ ;  /* 0x0000030008187897 */ /* 0x000fe2000fffe03f */
[----:B------:R-:W-:Y:S01]  /*2970*/  IMAD.SHL.U32 R7, R7, 0x2, RZ ;  /* 0x0000000207077824 */ /* 0x000fe200078e00ff */
[----:B------:R-:W-:Y:S01]  /*2980*/  STL [R1+0x28], RZ ;  /* 0x000028ff01007387 */ /* 0x000fe20000100800 */
[----:B------:R-:W-:Y:S02]  /*2990*/  UIADD3.64 UR28, UR8, 0x380, URZ ;  /* 0x00000380081c7897 */ /* 0x000fe4000fffe03f */
[----:B------:R-:W-:Y:S01]  /*29a0*/  UIADD3.64 UR32, UR8, 0x400, URZ ;  /* 0x0000040008207897 */ /* 0x000fe2000fffe03f */
[----:B------:R-:W-:Y:S01]  /*29b0*/  STL [R1+0x2c], RZ ;  /* 0x00002cff01007387 */ /* 0x000fe20000100800 */
[----:B------:R-:W-:-:S02]  /*29c0*/  UIADD3.64 UR36, UR8, 0x480, URZ ;  /* 0x0000048008247897 */ /* 0x000fc4000fffe03f */
[----:B------:R-:W-:Y:S01]  /*29d0*/  UIADD3.64 UR40, UR8, 0x500, URZ ;  /* 0x0000050008287897 */ /* 0x000fe2000fffe03f */
[----:B------:R-:W-:Y:S01]  /*29e0*/  STL [R1+0x30], RZ ;  /* 0x000030ff01007387 */ /* 0x000fe20000100800 */
[----:B------:R-:W-:Y:S02]  /*29f0*/  UIADD3.64 UR44, UR8, 0x580, URZ ;  /* 0x00000580082c7897 */ /* 0x000fe4000fffe03f */
[----:B------:R-:W-:Y:S01]  /*2a00*/  UIADD3.64 UR48, UR8, 0x600, URZ ;  /* 0x0000060008307897 */ /* 0x000fe2000fffe03f */
[----:B------:R-:W-:Y:S01]  /*2a10*/  STL [R1+0x34], RZ ;  /* 0x000034ff01007387 */ /* 0x000fe20000100800 */
[----:B------:R-:W-:Y:S02]  /*2a20*/  UIADD3.64 UR52, UR8, 0x680, URZ ;  /* 0x0000068008347897 */ /* 0x000fe4000fffe03f */
[----:B------:R-:W-:Y:S01]  /*2a30*/  UIADD3.64 UR56, UR8, 0x700, URZ ;  /* 0x0000070008387897 */ /* 0x000fe2000fffe03f */
[----:B------:R-:W-:Y:S04]  /*2a40*/  STL [R1+0x38], RZ ;  /* 0x000038ff01007387 */ /* 0x000fe80000100800 */
        /* <DEDUP_REMOVED lines=17> */
[----:B------:R-:W-:Y:S04]  /*2b60*/  STL.64 [R1+0xe0], R18 ;  /* 0x0000e01201007387 */ /* 0x000fe80000100a00 */
[----:B------:R-:W-:Y:S04]  /*2b70*/  STL.64 [R1+0x88], R20 ;  /* 0x0000881401007387 */ /* 0x000fe80000100a00 */
[----:B------:R0:W-:Y:S04]  /*2b80*/  STL [R1+0x5d8], R4 ;  /* 0x0005d80401007387 */ /* 0x0001e80000100800 */
[----:B------:R1:W-:Y:S01]  /*2b90*/  STL.64 [R1+0x4a0], R2 ;  /* 0x0004a00201007387 */ /* 0x0003e20000100a00 */
[----:B0-----:R-:W-:-:S05]  /*2ba0*/  IMAD.WIDE R4, R10, 0x2, R20 ;  /* 0x000000020a047825 */ /* 0x001fca00078e0214 */
[----:B------:R0:W-:Y:S01]  /*2bb0*/  STL.64 [R1+0x498], R4 ;  /* 0x0004980401007387 */ /* 0x0001e20000100a00 */
[----:B-1----:R-:W-:-:S05]  /*2bc0*/  IMAD.WIDE R2, R10, 0x2, R250 ;  /* 0x000000020a027825 */ /* 0x002fca00078e02fa */
        /* <DEDUP_REMOVED lines=11> */
[----:B-1----:R-:W-:-:S04]  /*2c80*/  IMAD.WIDE R2, R11, 0x2, R18 ;  /* 0x000000020b027825 */ /* 0x002fc800078e0212 */
[C---:B------:R-:W-:Y:S01]  /*2c90*/  IMAD.WIDE R10, R12.reuse, 0x2, R250 ;  /* 0x000000020c0a7825 */ /* 0x040fe200078e02fa */
[----:B------:R1:W-:Y:S03]  /*2ca0*/  STL.64 [R1+0x460], R2 ;  /* 0x0004600201007387 */ /* 0x0003e60000100a00 */
[----:B0-----:R-:W-:-:S05]  /*2cb0*/  IMAD.WIDE R4, R12, 0x2, R20 ;  /* 0x000000020c047825 */ /* 0x001fca00078e0214 */
[----:B------:R0:W-:Y:S01]  /*2cc0*/  STL.64 [R1+0x458], R4 ;  /* 0x0004580401007387 */ /* 0x0001e20000100a00 */
[----:B-1----:R-:W-:-:S03]  /*2cd0*/  IMAD.WIDE R2, R12, 0x2, R248 ;  /* 0x000000020c027825 */ /* 0x002fc600078e02f8 */
[----:B------:R1:W-:Y:S04]  /*2ce0*/  STL.64 [R1+0x450], R10 ;  /* 0x0004500a01007387 */ /* 0x0003e80000100a00 */
[----:B------:R2:W-:Y:S01]  /*2cf0*/  STL.64 [R1+0x448], R2 ;  /* 0x0004480201007387 */ /* 0x0005e20000100a00 */
[----:B0-----:R-:W-:-:S04]  /*2d00*/  IMAD.WIDE R4, R12, 0x2, R18 ;  /* 0x000000020c047825 */ /* 0x001fc800078e0212 */
[C---:B-1----:R-:W-:Y:S01]  /*2d10*/  IMAD.WIDE R10, R13.reuse, 0x2, R20 ;  /* 0x000000020d0a7825 */ /* 0x042fe200078e0214 */
[----:B------:R0:W-:Y:S03]  /*2d20*/  STL.64 [R1+0x440], R4 ;  /* 0x0004400401007387 */ /* 0x0001e60000100a00 */
[C---:B--2---:R-:W-:Y:S01]  /*2d30*/  IMAD.WIDE R2, R13.reuse, 0x2, R250 ;  /* 0x000000020d027825 */ /* 0x044fe200078e02fa */
[----:B------:R1:W-:Y:S04]  /*2d40*/  STL.64 [R1+0x438], R10 ;  /* 0x0004380a01007387 */ /* 0x0003e80000100a00 */
[----:B------:R2:W-:Y:S01]  /*2d50*/  STL.64 [R1+0x430], R2 ;  /* 0x0004300201007387 */ /* 0x0005e20000100a00 */
[----:B0-----:R-:W-:-:S04]  /*2d60*/  IMAD.WIDE R4, R13, 0x2, R248 ;  /* 0x000000020d047825 */ /* 0x001fc800078e02f8 */
[----:B-1----:R-:W-:Y:S01]  /*2d70*/  IMAD.WIDE R10, R13, 0x2, R18 ;  /* 0x000000020d0a7825 */ /* 0x002fe200078e0212 */
[----:B------:R0:W-:Y:S03]  /*2d80*/  STL.64 [R1+0x428], R4 ;  /* 0x0004280401007387 */ /* 0x0001e60000100a00 */
[C---:B--2---:R-:W-:Y:S01]  /*2d90*/  IMAD.WIDE R2, R14.reuse, 0x2, R20 ;  /* 0x000000020e027825 */ /* 0x044fe200078e0214 */
[----:B------:R1:W-:Y:S03]  /*2da0*/  STL.64 [R1+0x420], R10 ;  /* 0x0004200a01007387 */ /* 0x0003e60000100a00 */
[----:B------:R-:W-:Y:S01]  /*2db0*/  IMAD.WIDE R12, R17, 0x2, R18 ;  /* 0x00000002110c7825 */ /* 0x000fe200078e0212 */
[----:B------:R2:W-:Y:S03]  /*2dc0*/  STL.64 [R1+0x418], R2 ;  /* 0x0004180201007387 */ /* 0x0005e60000100a00 */
[----:B0-----:R-:W-:-:S04]  /*2dd0*/  IMAD.WIDE R4, R14, 0x2, R250 ;  /* 0x000000020e047825 */ /* 0x001fc800078e02fa */
[C---:B-1----:R-:W-:Y:S01]  /*2de0*/  IMAD.WIDE R10, R14.reuse, 0x2, R248 ;  /* 0x000000020e0a7825 */ /* 0x042fe200078e02f8 */
[----:B------:R0:W-:Y:S03]  /*2df0*/  STL.64 [R1+0x410], R4 ;  /* 0x0004100401007387 */ /* 0x0001e60000100a00 */
[----:B--2---:R-:W-:Y:S01]  /*2e00*/  IMAD.WIDE R2, R14, 0x2, R18 ;  /* 0x000000020e027825 */ /* 0x004fe200078e0212 */
        /* <DEDUP_REMOVED lines=18> */
[----:B------:R1:W-:Y:S04]  /*2f30*/  STL.64 [R1+0x3c0], R10 ;  /* 0x0003c00a01007387 */ /* 0x0003e80000100a00 */
[----:B------:R2:W-:Y:S01]  /*2f40*/  STL.64 [R1+0x3b8], R2 ;  /* 0x0003b80201007387 */ /* 0x0005e20000100a00 */
[----:B0-----:R-:W0:Y:S01]  /*2f50*/  LDC R5, c[0x0][0x238] ;  /* 0x00008e00ff057b82 */ /* 0x001e220000000800 */
[----:B-1----:R-:W-:-:S04]  /*2f60*/  IMAD.WIDE R10, R17, 0x2, R250 ;  /* 0x00000002110a7825 */ /* 0x002fc800078e02fa */
[----:B--2---:R-:W-:Y:S01]  /*2f70*/  IMAD.WIDE R2, R17, 0x2, R248 ;  /* 0x0000000211027825 */ /* 0x004fe200078e02f8 */
[----:B------:R-:W-:Y:S04]  /*2f80*/  STL.64 [R1+0x3b0], R10 ;  /* 0x0003b00a01007387 */ /* 0x000fe80000100a00 */
[----:B------:R1:W-:Y:S04]  /*2f90*/  STL.64 [R1+0x3a8], R2 ;  /* 0x0003a80201007387 */ /* 0x0003e80000100a00 */
[----:B------:R2:W-:Y:S01]  /*2fa0*/  STL.64 [R1+0x3a0], R12 ;  /* 0x0003a00c01007387 */ /* 0x0005e20000100a00 */
[----:B0-----:R-:W-:Y:S01]  /*2fb0*/  IMAD R5, R5, 0x16, RZ ;  /* 0x0000001605057824 */ /* 0x001fe200078e02ff */
[----:B-1----:R-:W0:Y:S03]  /*2fc0*/  LDC R2, c[0x0][0x238] ;  /* 0x00008e00ff027b82 */ /* 0x002e260000000800 */
[----:B------:R-:W-:-:S04]  /*2fd0*/  IMAD.WIDE R10, R5, 0x2, R20 ;  /* 0x00000002050a7825 */ /* 0x000fc800078e0214 */
[C---:B------:R-:W-:Y:S01]  /*2fe0*/  IMAD.WIDE R14, R5.reuse, 0x2, R248 ;  /* 0x00000002050e7825 */ /* 0x040fe200078e02f8 */
[----:B------:R1:W-:Y:S03]  /*2ff0*/  STL.64 [R1+0x398], R10 ;  /* 0x0003980a01007387 */ /* 0x0003e60000100a00 */
[----:B--2---:R-:W-:-:S04]  /*3000*/  IMAD.WIDE R12, R5, 0x2, R18 ;  /* 0x00000002050c7825 */ /* 0x004fc800078e0212 */
[----:B-1----:R-:W-:Y:S02]  /*3010*/  IMAD.WIDE R10, R5, 0x2, R250 ;  /* 0x00000002050a7825 */ /* 0x002fe400078e02fa */
[----:B------:R-:W1:Y:S02]  /*3020*/  LDC R5, c[0x0][0x238] ;  /* 0x00008e00ff057b82 */ /* 0x000e640000000800 */
[----:B0-----:R-:W-:Y:S01]  /*3030*/  IMAD R2, R2, 0x15, RZ ;  /* 0x0000001502027824 */ /* 0x001fe200078e02ff */
[----:B------:R0:W-:Y:S04]  /*3040*/  STL.64 [R1+0x390], R10 ;  /* 0x0003900a01007387 */ /* 0x0001e80000100a00 */
[----:B------:R2:W-:Y:S04]  /*3050*/  STL.64 [R1+0x388], R14 ;  /* 0x0003880e01007387 */ /* 0x0005e80000100a00 */
[----:B------:R3:W-:Y:S01]  /*3060*/  STL.64 [R1+0x380], R12 ;  /* 0x0003800c01007387 */ /* 0x0007e20000100a00 */
[----:B0-----:R-:W-:-:S04]  /*3070*/  IMAD.WIDE R10, R2, 0x2, R20 ;  /* 0x00000002020a7825 */ /* 0x001fc800078e0214 */
[C---:B--2---:R-:W-:Y:S01]  /*3080*/  IMAD.WIDE R14, R2.reuse, 0x2, R248 ;  /* 0x00000002020e7825 */ /* 0x044fe200078e02f8 */
[----:B------:R0:W-:Y:S03]  /*3090*/  STL.64 [R1+0x378], R10 ;  /* 0x0003780a01007387 */ /* 0x0001e60000100a00 */
[----:B---3--:R-:W-:-:S04]  /*30a0*/  IMAD.WIDE R12, R2, 0x2, R18 ;  /* 0x00000002020c7825 */ /* 0x008fc800078e0212 */
[----:B-1----:R-:W-:Y:S02]  /*30b0*/  IMAD R5, R5, 0x14, RZ ;  /* 0x0000001405057824 */ /* 0x002fe400078e02ff */
[----:B0-----:R-:W-:Y:S02]  /*30c0*/  IMAD.WIDE R10, R2, 0x2, R250 ;  /* 0x00000002020a7825 */ /* 0x001fe400078e02fa */
[----:B------:R-:W0:Y:S03]  /*30d0*/  LDC R2, c[0x0][0x238] ;  /* 0x00008e00ff027b82 */ /* 0x000e260000000800 */
[----:B------:R1:W-:Y:S04]  /*30e0*/  STL.64 [R1+0x370], R10 ;  /* 0x0003700a01007387 */ /* 0x0003e80000100a00 */
[----:B------:R2:W-:Y:S04]  /*30f0*/  STL.64 [R1+0x368], R14 ;  /* 0x0003680e01007387 */ /* 0x0005e80000100a00 */
[----:B------:R3:W-:Y:S01]  /*3100*/  STL.64 [R1+0x360], R12 ;  /* 0x0003600c01007387 */ /* 0x0007e20000100a00 */
[----:B-1----:R-:W-:-:S04]  /*3110*/  IMAD.WIDE R10, R5, 0x2, R20 ;  /* 0x00000002050a7825 */ /* 0x002fc800078e0214 */
[C---:B--2---:R-:W-:Y:S01]  /*3120*/  IMAD.WIDE R14, R5.reuse, 0x2, R248 ;  /* 0x00000002050e7825 */ /* 0x044fe200078e02f8 */
[----:B------:R1:W-:Y:S03]  /*3130*/  STL.64 [R1+0x358], R10 ;  /* 0x0003580a01007387 */ /* 0x0003e60000100a00 */
[----:B---3--:R-:W-:-:S04]  /*3140*/  IMAD.WIDE R12, R5, 0x2, R18 ;  /* 0x00000002050c7825 */ /* 0x008fc800078e0212 */
[----:B0-----:R-:W-:Y:S02]  /*3150*/  IMAD R2, R2, 0x13, RZ ;  /* 0x0000001302027824 */ /* 0x001fe400078e02ff */
[----:B-1----:R-:W-:Y:S02]  /*3160*/  IMAD.WIDE R10, R5, 0x2, R250 ;  /* 0x00000002050a7825 */ /* 0x002fe400078e02fa */
        /* <DEDUP_REMOVED lines=28> */
[----:B0-----:R-:W-:Y:S02]  /*3330*/  IMAD.SHL.U32 R5, R5, 0x10, RZ ;  /* 0x0000001005057824 */ /* 0x001fe400078e00ff */
        /* <DEDUP_REMOVED lines=48> */
[C---:B---3--:R-:W-:Y:S01]  /*3640*/  IMAD.WIDE R12, R5.reuse, 0x2, R18 ;  /* 0x00000002050c7825 */ /* 0x048fe200078e0212 */
[----:B------:R-:W-:Y:S03]  /*3650*/  STL.64 [R1+0x250], R14 ;  /* 0x0002500e01007387 */ /* 0x000fe60000100a00 */
[----:B0-----:R-:W-:Y:S02]  /*3660*/  IMAD R2, R2, 0xb, RZ ;  /* 0x0000000b02027824 */ /* 0x001fe400078e02ff */
[----:B-1----:R-:W-:-:S04]  /*3670*/  IMAD.WIDE R10, R5, 0x2, R248 ;  /* 0x00000002050a7825 */ /* 0x002fc800078e02f8 */
[C---:B------:R-:W-:Y:S01]  /*3680*/  IMAD.WIDE R4, R2.reuse, 0x2, R20 ;  /* 0x0000000202047825 */ /* 0x040fe200078e0214 */
[----:B------:R0:W-:Y:S04]  /*3690*/  STL.64 [R1+0x248], R10 ;  /* 0x0002480a01007387 */ /* 0x0001e80000100a00 */
[----:B------:R1:W-:Y:S04]  /*36a0*/  STL.64 [R1+0x240], R12 ;  /* 0x0002400c01007387 */ /* 0x0003e80000100a00 */
[----:B------:R2:W-:Y:S01]  /*36b0*/  STL.64 [R1+0x238], R4 ;  /* 0x0002380401007387 */ /* 0x0005e20000100a00 */
[----:B0-----:R-:W-:-:S04]  /*36c0*/  IMAD.WIDE R10, R2, 0x2, R250 ;  /* 0x00000002020a7825 */ /* 0x001fc800078e02fa */
[C---:B-1----:R-:W-:Y:S01]  /*36d0*/  IMAD.WIDE R12, R2.reuse, 0x2, R248 ;  /* 0x00000002020c7825 */ /* 0x042fe200078e02f8 */
[----:B------:R0:W-:Y:S03]  /*36e0*/  STL.64 [R1+0x230], R10 ;  /* 0x0002300a01007387 */ /* 0x0001e60000100a00 */
[----:B--2---:R-:W-:Y:S01]  /*36f0*/  IMAD.WIDE R4, R2, 0x2, R18 ;  /* 0x0000000202047825 */ /* 0x004fe200078e0212 */
[----:B------:R1:W-:Y:S03]  /*3700*/  STL.64 [R1+0x228], R12 ;  /* 0x0002280c01007387 */ /* 0x0003e60000100a00 */
[C---:B------:R-:W-:Y:S01]  /*3710*/  IMAD.WIDE R2, R8.reuse, 0x2, R250 ;  /* 0x0000000208027825 */ /* 0x040fe200078e02fa */
[----:B------:R2:W-:Y:S03]  /*3720*/  STL.64 [R1+0x220], R4 ;  /* 0x0002200401007387 */ /* 0x0005e60000100a00 */
[----:B0-----:R-:W-:-:S04]  /*3730*/  IMAD.WIDE R10, R8, 0x2, R20 ;  /* 0x00000002080a7825 */ /* 0x001fc800078e0214 */
[----:B-1----:R-:W-:Y:S01]  /*3740*/  IMAD.WIDE R12, R9, 0x2, R250 ;  /* 0x00000002090c7825 */ /* 0x002fe200078e02fa */
[----:B------:R0:W-:Y:S03]  /*3750*/  STL.64 [R1+0x218], R10 ;  /* 0x0002180a01007387 */ /* 0x0001e60000100a00 */
[C---:B--2---:R-:W-:Y:S01]  /*3760*/  IMAD.WIDE R4, R8.reuse, 0x2, R248 ;  /* 0x0000000208047825 */ /* 0x044fe200078e02f8 */
[----:B------:R1:W-:Y:S04]  /*3770*/  STL.64 [R1+0x210], R2 ;  /* 0x0002100201007387 */ /* 0x0003e80000100a00 */
[----:B------:R2:W-:Y:S01]  /*3780*/  STL.64 [R1+0x208], R4 ;  /* 0x0002080401007387 */ /* 0x0005e20000100a00 */
[----:B0-----:R-:W-:-:S04]  /*3790*/  IMAD.WIDE R10, R8, 0x2, R18 ;  /* 0x00000002080a7825 */ /* 0x001fc800078e0212 */
[C---:B-1----:R-:W-:Y:S01]  /*37a0*/  IMAD.WIDE R2, R9.reuse, 0x2, R20 ;  /* 0x0000000209027825 */ /* 0x042fe200078e0214 */
[----:B------:R0:W-:Y:S01]  /*37b0*/  STL.64 [R1+0x200], R10 ;  /* 0x0002000a01007387 */ /* 0x0001e20000100a00 */
[----:B--2---:R-:W1:Y:S03]  /*37c0*/  LDC R5, c[0x0][0x238] ;  /* 0x00008e00ff057b82 */ /* 0x004e660000000800 */
[----:B------:R2:W-:Y:S04]  /*37d0*/  STL.64 [R1+0x1f8], R2 ;  /* 0x0001f80201007387 */ /* 0x0005e80000100a00 */
[----:B------:R-:W-:Y:S01]  /*37e0*/  STL.64 [R1+0x1f0], R12 ;  /* 0x0001f00c01007387 */ /* 0x000fe20000100a00 */
[----:B0-----:R-:W-:-:S04]  /*37f0*/  IMAD.WIDE R10, R9, 0x2, R18 ;  /* 0x00000002090a7825 */ /* 0x001fc800078e0212 */
[----:B--2---:R-:W-:-:S05]  /*3800*/  IMAD.WIDE R2, R9, 0x2, R248 ;  /* 0x0000000209027825 */ /* 0x004fca00078e02f8 */
[----:B------:R0:W-:Y:S04]  /*3810*/  STL.64 [R1+0x1e8], R2 ;  /* 0x0001e80201007387 */ /* 0x0001e80000100a00 */
[----:B------:R2:W-:Y:S01]  /*3820*/  STL.64 [R1+0x1e0], R10 ;  /* 0x0001e00a01007387 */ /* 0x0005e20000100a00 */
[----:B-1----:R-:W-:-:S04]  /*3830*/  IMAD.SHL.U32 R5, R5, 0x8, RZ ;  /* 0x0000000805057824 */ /* 0x002fc800078e00ff */
[C---:B------:R-:W-:Y:S01]  /*3840*/  IMAD.WIDE R8, R5.reuse, 0x2, R20 ;  /* 0x0000000205087825 */ /* 0x040fe200078e0214 */
[----:B0-----:R-:W0:Y:S03]  /*3850*/  LDC R2, c[0x0][0x238] ;  /* 0x00008e00ff027b82 */ /* 0x001e260000000800 */
[C---:B------:R-:W-:Y:S01]  /*3860*/  IMAD.WIDE R12, R5.reuse, 0x2, R248 ;  /* 0x00000002050c7825 */ /* 0x040fe200078e02f8 */
[----:B------:R1:W-:Y:S03]  /*3870*/  STL.64 [R1+0x1d8], R8 ;  /* 0x0001d80801007387 */ /* 0x0003e60000100a00 */
[----:B--2---:R-:W-:-:S04]  /*3880*/  IMAD.WIDE R10, R5, 0x2, R18 ;  /* 0x00000002050a7825 */ /* 0x004fc800078e0212 */
[----:B-1----:R-:W-:Y:S02]  /*3890*/  IMAD.WIDE R8, R5, 0x2, R250 ;  /* 0x0000000205087825 */ /* 0x002fe400078e02fa */
[----:B------:R-:W1:Y:S03]  /*38a0*/  LDC R5, c[0x0][0x238] ;  /* 0x00008e00ff057b82 */ /* 0x000e660000000800 */
[----:B------:R2:W-:Y:S01]  /*38b0*/  STL.64 [R1+0x1d0], R8 ;  /* 0x0001d00801007387 */ /* 0x0005e20000100a00 */
[----:B0-----:R-:W-:-:S03]  /*38c0*/  IMAD R2, R2, 0x7, RZ ;  /* 0x0000000702027824 */ /* 0x001fc600078e02ff */
[----:B------:R0:W-:Y:S04]  /*38d0*/  STL.64 [R1+0x1c8], R12 ;  /* 0x0001c80c01007387 */ /* 0x0001e80000100a00 */
[----:B------:R3:W-:Y:S01]  /*38e0*/  STL.64 [R1+0x1c0], R10 ;  /* 0x0001c00a01007387 */ /* 0x0007e20000100a00 */
[----:B--2---:R-:W-:-:S05]  /*38f0*/  IMAD.WIDE R8, R2, 0x2, R20 ;  /* 0x0000000202087825 */ /* 0x004fca00078e0214 */
[----:B------:R2:W-:Y:S01]  /*3900*/  STL.64 [R1+0x1b8], R8 ;  /* 0x0001b80801007387 */ /* 0x0005e20000100a00 */
[----:B0-----:R-:W-:-:S04]  /*3910*/  IMAD.WIDE R12, R2, 0x2, R248 ;  /* 0x00000002020c7825 */ /* 0x001fc800078e02f8 */
[----:B---3--:R-:W-:-:S04]  /*3920*/  IMAD.WIDE R10, R2, 0x2, R18 ;  /* 0x00000002020a7825 */ /* 0x008fc800078e0212 */
[----:B-1----:R-:W-:Y:S02]  /*3930*/  IMAD R5, R5, 0x6, RZ ;  /* 0x0000000605057824 */ /* 0x002fe400078e02ff */
[----:B--2---:R-:W-:Y:S02]  /*3940*/  IMAD.WIDE R8, R2, 0x2, R250 ;  /* 0x0000000202087825 */ /* 0x004fe400078e02fa */
        /* <DEDUP_REMOVED lines=29> */
[----:B0-----:R-:W-:Y:S01]  /*3b20*/  IMAD R2, R2, 0x3, RZ ;  /* 0x0000000302027824 */ /* 0x001fe200078e02ff */
[----:B------:R0:W-:Y:S01]  /*3b30*/  STL.64 [R1+0x148], R10 ;  /* 0x0001480a01007387 */ /* 0x0001e20000100a00 */
[----:B-1----:R-:W-:-:S04]  /*3b40*/  IMAD.WIDE R8, R5, 0x2, R18 ;  /* 0x0000000205087825 */ /* 0x002fc800078e0212 */
[C---:B------:R-:W-:Y:S01]  /*3b50*/  IMAD.WIDE R4, R2.reuse, 0x2, R20 ;  /* 0x0000000202047825 */ /* 0x040fe200078e0214 */
[----:B------:R1:W-:Y:S03]  /*3b60*/  STL.64 [R1+0x140], R8 ;  /* 0x0001400801007387 */ /* 0x0003e60000100a00 */
[C---:B0-----:R-:W-:Y:S01]  /*3b70*/  IMAD.WIDE R10, R2.reuse, 0x2, R250 ;  /* 0x00000002020a7825 */ /* 0x041fe200078e02fa */
[----:B------:R0:W-:Y:S04]  /*3b80*/  STL.64 [R1+0x138], R4 ;  /* 0x0001380401007387 */ /* 0x0001e80000100a00 */
[----:B------:R-:W-:Y:S01]  /*3b90*/  STL.64 [R1+0x130], R10 ;  /* 0x0001300a01007387 */ /* 0x000fe20000100a00 */
[----:B-1----:R-:W-:-:S04]  /*3ba0*/  IMAD.WIDE R8, R2, 0x2, R248 ;  /* 0x0000000202087825 */ /* 0x002fc800078e02f8 */
[----:B0-----:R-:W-:Y:S01]  /*3bb0*/  IMAD.WIDE R4, R2, 0x2, R18 ;  /* 0x0000000202047825 */ /* 0x001fe200078e0212 */
[----:B------:R0:W-:Y:S03]  /*3bc0*/  STL.64 [R1+0x128], R8 ;  /* 0x0001280801007387 */ /* 0x0001e60000100a00 */
[C---:B------:R-:W-:Y:S02]  /*3bd0*/  IMAD.WIDE R2, R7.reuse, 0x2, R20 ;  /* 0x0000000207027825 */ /* 0x040fe400078e0214 */
[----:B------:R1:W5:Y:S04]  /*3be0*/  LDL.LU.64 R20, [R1+0x640] ;  /* 0x0006400001147983 */ /* 0x0003680000300a00 */
[----:B------:R2:W-:Y:S01]  /*3bf0*/  STL.64 [R1+0x120], R4 ;  /* 0x0001200401007387 */ /* 0x0005e20000100a00 */
[----:B0-----:R-:W-:-:S03]  /*3c00*/  IMAD.WIDE R8, R7, 0x2, R250 ;  /* 0x0000000207087825 */ /* 0x001fc600078e02fa */
[----:B------:R0:W-:Y:S04]  /*3c10*/  STL.64 [R1+0x118], R2 ;  /* 0x0001180201007387 */ /* 0x0001e80000100a00 */
[----:B------:R1:W-:Y:S01]  /*3c20*/  STL.64 [R1+0x110], R8 ;  /* 0x0001100801007387 */ /* 0x0003e20000100a00 */
[----:B--2---:R-:W-:-:S04]  /*3c30*/  IMAD.WIDE R4, R7, 0x2, R248 ;  /* 0x0000000207047825 */ /* 0x004fc800078e02f8 */
[----:B0-----:R-:W-:Y:S02]  /*3c40*/  IMAD.WIDE R2, R7, 0x2, R18 ;  /* 0x0000000207027825 */ /* 0x001fe400078e0212 */
[----:B------:R1:W5:Y:S01]  /*3c50*/  LDL.LU.64 R18, [R1+0x638] ;  /* 0x0006380001127983 */ /* 0x0003620000300a00 */
[----:B------:R-:W-:-:S03]  /*3c60*/  UMOV UR15, 0x80000020 ;  /* 0x80000020000f7882 */ /* 0x000fc60000000000 */
[----:B------:R1:W-:Y:S04]  /*3c70*/  STL.64 [R1+0x108], R4 ;  /* 0x0001080401007387 */ /* 0x0003e80000100a00 */
[----:B------:R1:W-:Y:S02]  /*3c80*/  STL.64 [R1+0x100], R2 ;  /* 0x0001000201007387 */ /* 0x0003e40000100a00 */
.L_x_1:
[----:B------:R0:W-:Y:S01]  /*3c90*/  STL.64 [R1+0x8b0], R164 ;  /* 0x0008b0a401007387 */ /* 0x0001e20000100a00 */
[----:B-1----:R-:W-:Y:S01]  /*3ca0*/  MOV R2, UR49 ;  /* 0x0000003100027c02 */ /* 0x002fe20008000f00 */
[----:B------:R-:W-:Y:S02]  /*3cb0*/  ULDC UR12, c[0x0][0x23c] ;  /* 0x00008f00000c7ab9 */ /* 0x000fe40000000800 */
[----:B0-----:R-:W2:Y:S04]  /*3cc0*/  LDL.64 R164, [R1+0x108] ;  /* 0x0001080001a47983 */ /* 0x001ea80000100a00 */
[----:B------:R-:W-:Y:S04]  /*3cd0*/  STL.64 [R1+0x8a8], R166 ;  /* 0x0008a8a601007387 */ /* 0x000fe80000100a00 */
[----:B------:R0:W-:Y:S04]  /*3ce0*/  STL.64 [R1+0x8a0], R168 ;  /* 0x0008a0a801007387 */ /* 0x0001e80000100a00 */
[----:B0-----:R-:W3:Y:S04]  /*3cf0*/  LDL.64 R168, [R1+0x110] ;  /* 0x0001100001a87983 */ /* 0x001ee80000100a00 */
[----:B------:R-:W-:Y:S04]  /*3d00*/  STL.64 [R1+0x898], R170 ;  /* 0x000898aa01007387 */ /* 0x000fe80000100a00 */
[----:B------:R-:W-:Y:S04]  /*3d10*/  STL.64 [R1+0x890], R172 ;  /* 0x000890ac01007387 */ /* 0x000fe80000100a00 */
[----:B------:R0:W-:Y:S04]  /*3d20*/  STL.64 [R1+0x888], R174 ;  /* 0x000888ae01007387 */ /* 0x0001e80000100a00 */
[----:B0-----:R-:W4:Y:S04]  /*3d30*/  LDL.64 R174, [R1+0xe0] ;  /* 0x0000e00001ae7983 */ /* 0x001f280000100a00 */
[----:B------:R0:W-:Y:S04]  /*3d40*/  STL.64 [R1+0x880], R176 ;  /* 0x000880b001007387 */ /* 0x0001e80000100a00 */
[----:B------:R-:W-:Y:S04]  /*3d50*/  STL [R1+0x87c], R179 ;  /* 0x00087cb301007387 */ /* 0x000fe80000100800 */
        /* <DEDUP_REMOVED lines=95> */
[----:B------:R-:W-:Y:S04]  /*4350*/  STL.64 [R1+0x6f8], R86 ;  /* 0x0006f85601007387 */ /* 0x000fe80000100a00 */
        /* <DEDUP_REMOVED lines=15> */
[----:B------:R-:W-:Y:S04]  /*4450*/  STL [R1+0x678], R51 ;  /* 0x0006783301007387 */ /* 0x000fe80000100800 */
[----:B------:R-:W-:Y:S04]  /*4460*/  STL [R1+0x674], R52 ;  /* 0x0006743401007387 */ /* 0x000fe80000100800 */
[----:B------:R-:W-:Y:S04]  /*4470*/  STL [R1+0x670], R53 ;  /* 0x0006703501007387 */ /* 0x000fe80000100800 */
[----:B------:R-:W-:Y:S04]  /*4480*/  STL [R1+0x66c], R54 ;  /* 0x00066c3601007387 */ /* 0x000fe80000100800 */
[----:B------:R-:W-:Y:S04]  /*4490*/  STL [R1+0x668], R55 ;  /* 0x0006683701007387 */ /* 0x000fe80000100800 */
[----:B------:R-:W3:Y:S04]  /*44a0*/  LDL.64 R172, [R1+0x100] ;  /* 0x0001000001ac7983 */ /* 0x000ee80000100a00 */
[----:B------:R-:W3:Y:S04]  /*44b0*/  LDL.64 R166, [R1+0x118] ;  /* 0x0001180001a67983 */ /* 0x000ee80000100a00 */
[----:B------:R1:W-:Y:S04]  /*44c0*/  STL [R1+0x634], R2 ;  /* 0x0006340201007387 */ /* 0x0003e80000100800 */
[----:B0-----:R-:W2:Y:S01]  /*44d0*/  LDL.64 R176, [R1+0x88] ;  /* 0x0000880001b07983 */ /* 0x001ea20000100a00 */
[----:B------:R-:W-:-:S02]  /*44e0*/  ISETP.GT.AND P0, PT, R0, RZ, PT ;  /* 0x000000ff0000720c */ /* 0x000fc40003f04270 */
[----:B-----5:R-:W-:Y:S01]  /*44f0*/  IADD3 R4, P2, R248, UR60, RZ ;  /* 0x0000003cf8047c10 */ /* 0x020fe2000ff5e0ff */
[----:B------:R-:W3:Y:S01]  /*4500*/  LDL.64 R170, [R1+0x128] ;  /* 0x0001280001aa7983 */ /* 0x000ee20000100a00 */
[----:B------:R-:W-:Y:S02]  /*4510*/  PRMT R15, RZ, 0x7610, R15 ;  /* 0x00007610ff0f7816 */ /* 0x000fe4000000000f */
[----:B-1----:R-:W-:Y:S02]  /*4520*/  IADD3 R2, P1, R250, UR60, RZ ;  /* 0x0000003cfa027c10 */ /* 0x002fe4000ff3e0ff */
[----:B------:R-:W-:Y:S02]  /*4530*/  IADD3.X R5, R249, UR61, RZ, P2, !PT ;  /* 0x0000003df9057c10 */ /* 0x000fe400097fe4ff */
[----:B------:R-:W-:Y:S02]  /*4540*/  IADD3.X R3, R251, UR61, RZ, P1, !PT ;  /* 0x0000003dfb037c10 */ /* 0x000fe40008ffe4ff */
[----:B----4-:R-:W-:Y:S01]  /*4550*/  IADD3 R6, P1, R174, UR60, RZ ;  /* 0x0000003cae067c10 */ /* 0x010fe2000ff3e0ff */
[----:B------:R2:W4:Y:S01]  /*4560*/  @P0 LDG.E.U16 R15, desc[UR6][R4.64] ;  /* 0x00000006040f0981 */ /* 0x000522000c1e1500 */
[----:B------:R-:W-:-:S02]  /*4570*/  PRMT R13, RZ, 0x7610, R13 ;  /* 0x00007610ff0d7816 */ /* 0x000fc4000000000d */
[----:B------:R-:W-:Y:S02]  /*4580*/  IADD3.X R7, R175, UR61, RZ, P1, !PT ;  /* 0x0000003daf077c10 */ /* 0x000fe40008ffe4ff */
[----:B------:R-:W-:Y:S02]  /*4590*/  PRMT R17, RZ, 0x7610, R17 ;  /* 0x00007610ff117816 */ /* 0x000fe40000000011 */
[----:B------:R-:W-:Y:S01]  /*45a0*/  PRMT R16, RZ, 0x7610, R16 ;  /* 0x00007610ff107816 */ /* 0x000fe20000000010 */
[----:B------:R0:W4:Y:S01]  /*45b0*/  @P0 LDG.E.U16 R13, desc[UR6][R6.64] ;  /* 0x00000006060d0981 */ /* 0x000122000c1e1500 */
[----:B------:R-:W-:Y:S02]  /*45c0*/  PRMT R139, RZ, 0x7610, R139 ;  /* 0x00007610ff8b7816 */ /* 0x000fe4000000008b */
[----:B------:R-:W-:Y:S01]  /*45d0*/  PRMT R137, RZ, 0x7610, R137 ;  /* 0x00007610ff897816 */ /* 0x000fe20000000089 */
[----:B------:R3:W4:Y:S01]  /*45e0*/  @P0 LDG.E.U16 R17, desc[UR6][R2.64] ;  /* 0x0000000602110981 */ /* 0x000722000c1e1500 */
[----:B------:R-:W-:-:S02]  /*45f0*/  PRMT R138, RZ, 0x7610, R138 ;  /* 0x00007610ff8a7816 */ /* 0x000fc4000000008a */
[----:B------:R-:W-:Y:S02]  /*4600*/  PRMT R140, RZ, 0x7610, R140 ;  /* 0x00007610ff8c7816 */ /* 0x000fe4000000008c */
[----:B------:R-:W-:Y:S02]  /*4610*/  PRMT R90, RZ, 0x7610, R90 ;  /* 0x00007610ff5a7816 */ /* 0x000fe4000000005a */
[----:B------:R-:W-:Y:S02]  /*4620*/  PRMT R89, RZ, 0x7610, R89 ;  /* 0x00007610ff597816 */ /* 0x000fe40000000059 */
[----:B------:R-:W-:Y:S02]  /*4630*/  PRMT R91, RZ, 0x7610, R91 ;  /* 0x00007610ff5b7816 */ /* 0x000fe4000000005b */
[----:B------:R-:W-:Y:S02]  /*4640*/  PRMT R92, RZ, 0x7610, R92 ;  /* 0x00007610ff5c7816 */ /* 0x000fe4000000005c */
        /* <DEDUP_REMOVED lines=116> */
[----:B-----5:R-:W-:Y:S02]  /*4d90*/  LOP3.LUT R19, R19, R18, RZ, 0x3c, !PT ;  /* 0x0000001213137212 */ /* 0x020fe400078e3cff */
        /* <DEDUP_REMOVED lines=9> */
[----:B------:R-:W-:Y:S01]  /*4e30*/  PRMT R47, RZ, 0x7610, R47 ;  /* 0x00007610ff2f7816 */ /* 0x000fe2000000002f */
[----:B------:R-:W-:Y:S01]  /*4e40*/  UMOV UR13, 0x40000040 ;  /* 0x40000040000d7882 */ /* 0x000fe20000000000 */
[----:B------:R-:W-:Y:S01]  /*4e50*/  MOV R51, UR48 ;  /* 0x0000003000337c02 */ /* 0x000fe20008000f00 */
[----:B------:R-:W-:Y:S01]  /*4e60*/  UMOV UR50, UR14 ;  /* 0x0000000e00327c82 */ /* 0x000fe20008000000 */
[----:B------:R-:W-:Y:S01]  /*4e70*/  UMOV UR51, UR15 ;  /* 0x0000000f00337c82 */ /* 0x000fe20008000000 */
[----:B------:R-:W-:-:S02]  /*4e80*/  MOV R52, UR53 ;  /* 0x0000003500347c02 */ /* 0x000fc40008000f00 */
[----:B------:R-:W-:Y:S02]  /*4e90*/  MOV R53, UR52 ;  /* 0x0000003400357c02 */ /* 0x000fe40008000f00 */
[----:B--2---:R-:W-:Y:S01]  /*4ea0*/  IADD3 R4, P3, R176, UR60, RZ ;  /* 0x0000003cb0047c10 */ /* 0x004fe2000ff7e0ff */
[----:B------:R-:W-:Y:S01]  /*4eb0*/  UMOV UR54, UR10 ;  /* 0x0000000a00367c82 */ /* 0x000fe20008000000 */
[----:B------:R-:W-:Y:S01]  /*4ec0*/  UMOV UR55, UR11 ;  /* 0x0000000b00377c82 */ /* 0x000fe20008000000 */
[----:B------:R-:W-:Y:S02]  /*4ed0*/  MOV R54, UR57 ;  /* 0x0000003900367c02 */ /* 0x000fe40008000f00 */
[----:B------:R-:W-:Y:S02]  /*4ee0*/  IADD3.X R5, R177, UR61, RZ, P3, !PT ;  /* 0x0000003db1057c10 */ /* 0x000fe40009ffe4ff */
[----:B0-----:R-:W-:Y:S02]  /*4ef0*/  IADD3 R6, P3, R164, UR60, RZ ;  /* 0x0000003ca4067c10 */ /* 0x001fe4000ff7e0ff */
[----:B------:R-:W-:Y:S01]  /*4f00*/  ISETP.GT.AND P1, PT, R0, 0x2, PT ;  /* 0x000000020000780c */ /* 0x000fe20003f24270 */
[----:B------:R0:W2:Y:S01]  /*4f10*/  @P0 LDG.E.U16 R16, desc[UR6][R4.64] ;  /* 0x0000000604100981 */ /* 0x0000a2000c1e1500 */
[----:B------:R-:W-:-:S02]  /*4f20*/  IADD3.X R7, R165, UR61, RZ, P3, !PT ;  /* 0x0000003da5077c10 */ /* 0x000fc40009ffe4ff */
[----:B------:R-:W-:Y:S01]  /*4f30*/  MOV R55, UR56 ;  /* 0x0000003800377c02 */ /* 0x000fe20008000f00 */
[----:B------:R-:W4:Y:S01]  /*4f40*/  LDL.64 R164, [R1+0x130] ;  /* 0x0001300001a47983 */ /* 0x000f220000100a00 */
[----:B---3--:R-:W-:-:S04]  /*4f50*/  IADD3 R2, P2, R168, UR60, RZ ;  /* 0x0000003ca8027c10 */ /* 0x008fc8000ff5e0ff */
[----:B------:R-:W-:Y:S02]  /*4f60*/  IADD3.X R3, R169, UR61, RZ, P2, !PT ;  /* 0x0000003da9037c10 */ /* 0x000fe400097fe4ff */
[----:B------:R-:W3:Y:S04]  /*4f70*/  LDL.64 R168, [R1+0x120] ;  /* 0x0001200001a87983 */ /* 0x000ee80000100a00 */
[----:B------:R1:W2:Y:S01]  /*4f80*/  @P1 LDG.E.U16 R139, desc[UR6][R2.64] ;  /* 0x00000006028b1981 */ /* 0x0002a2000c1e1500 */
[----:B0-----:R-:W-:-:S03]  /*4f90*/  IADD3 R4, P2, R166, UR60, RZ ;  /* 0x0000003ca6047c10 */ /* 0x001fc6000ff5e0ff */
[----:B------:R-:W2:Y:S01]  /*4fa0*/  @P1 LDG.E.U16 R138, desc[UR6][R6.64] ;  /* 0x00000006068a1981 */ /* 0x000ea2000c1e1500 */
[----:B-1----:R-:W-:-:S04]  /*4fb0*/  IADD3 R2, P0, R172, UR60, RZ ;  /* 0x0000003cac027c10 */ /* 0x002fc8000ff1e0ff */
[----:B------:R-:W-:Y:S02]  /*4fc0*/  IADD3.X R3, R173, UR61, RZ, P0, !PT ;  /* 0x0000003dad037c10 */ /* 0x000fe400087fe4ff */
[----:B------:R-:W-:Y:S01]  /*4fd0*/  IADD3.X R5, R167, UR61, RZ, P2, !PT ;  /* 0x0000003da7057c10 */ /* 0x000fe200097fe4ff */
[----:B------:R-:W2:Y:S04]  /*4fe0*/  LDL.64 R172, [R1+0x138] ;  /* 0x0001380001ac7983 */ /* 0x000ea80000100a00 */
[----:B------:R4:W2:Y:S01]  /*4ff0*/  @P1 LDG.E.U16 R137, desc[UR6][R2.64] ;  /* 0x0000000602891981 */ /* 0x0008a2000c1e1500 */
[----:B------:R-:W-:-:S03]  /*5000*/  ISETP.GT.AND P0, PT, R0, 0x3, PT ;  /* 0x000000030000780c */ /* 0x000fc60003f04270 */
[----:B------:R0:W2:Y:S04]  /*5010*/  @P1 LDG.E.U16 R140, desc[UR6][R4.64] ;  /* 0x00000006048c1981 */ /* 0x0000a8000c1e1500 */
[----:B------:R-:W2:Y:S01]  /*5020*/  LDL.64 R166, [R1+0x150] ;  /* 0x0001500001a67983 */ /* 0x000ea20000100a00 */
[----:B----4-:R-:W-:-:S04]  /*5030*/  IADD3 R2, P2, R164, UR60, RZ ;  /* 0x0000003ca4027c10 */ /* 0x010fc8000ff5e0ff */
[----:B------:R-:W-:Y:S02]  /*5040*/  IADD3.X R3, R165, UR61, RZ, P2, !PT ;  /* 0x0000003da5037c10 */ /* 0x000fe400097fe4ff */
[----:B------:R-:W4:Y:S01]  /*5050*/  LDL.64 R164, [R1+0x148] ;  /* 0x0001480001a47983 */ /* 0x000f220000100a00 */
[----:B0-----:R-:W-:Y:S02]  /*5060*/  IADD3 R4, P1, R170, UR60, RZ ;  /* 0x0000003caa047c10 */ /* 0x001fe4000ff3e0ff */
[----:B---3--:R-:W-:Y:S01]  /*5070*/  IADD3 R6, P2, R168, UR60, RZ ;  /* 0x0000003ca8067c10 */ /* 0x008fe2000ff5e0ff */
[----:B------:R-:W3:Y:S01]  /*5080*/  @P0 LDG.E.U16 R91, desc[UR6][R2.64] ;  /* 0x00000006025b0981 */ /* 0x000ee2000c1e1500 */
[----:B------:R-:W-:Y:S02]  /*5090*/  IADD3.X R5, R171, UR61, RZ, P1, !PT ;  /* 0x0000003dab057c10 */ /* 0x000fe40008ffe4ff */
[----:B------:R-:W-:Y:S01]  /*50a0*/  IADD3.X R7, R169, UR61, RZ, P2, !PT ;  /* 0x0000003da9077c10 */ /* 0x000fe200097fe4ff */
[----:B------:R-:W3:Y:S04]  /*50b0*/  LDL.64 R170, [R1+0x140] ;  /* 0x0001400001aa7983 */ /* 0x000ee80000100a00 */
[----:B------:R2:W3:Y:S04]  /*50c0*/  @P0 LDG.E.U16 R90, desc[UR6][R4.64] ;  /* 0x00000006045a0981 */ /* 0x0004e8000c1e1500 */
[----:B------:R4:W3:Y:S04]  /*50d0*/  @P0 LDG.E.U16 R89, desc[UR6][R6.64] ;  /* 0x0000000606590981 */ /* 0x0008e8000c1e1500 */
[----:B------:R-:W3:Y:S01]  /*50e0*/  LDL.64 R168, [R1+0x158] ;  /* 0x0001580001a87983 */ /* 0x000ee20000100a00 */
[----:B--2---:R-:W-:-:S04]  /*50f0*/  IADD3 R4, P3, R172, UR60, RZ ;  /* 0x0000003cac047c10 */ /* 0x004fc8000ff7e0ff */
[----:B------:R-:W-:Y:S02]  /*5100*/  IADD3.X R5, R173, UR61, RZ, P3, !PT ;  /* 0x0000003dad057c10 */ /* 0x000fe40009ffe4ff */
[----:B------:R-:W-:Y:S01]  /*5110*/  ISETP.GT.AND P1, PT, R0, 0x4, PT ;  /* 0x000000040000780c */ /* 0x000fe20003f24270 */
[----:B------:R-:W2:Y:S04]  /*5120*/  LDL.64 R172, [R1+0x168] ;  /* 0x0001680001ac7983 */ /* 0x000ea80000100a00 */
[----:B------:R3:W2:Y:S01]  /*5130*/  @P0 LDG.E.U16 R92, desc[UR6][R4.64] ;  /* 0x00000006045c0981 */ /* 0x0006a2000c1e1500 */
[----:B----4-:R-:W-:-:S04]  /*5140*/  IADD3 R6, P3, R164, UR60, RZ ;  /* 0x0000003ca4067c10 */ /* 0x010fc8000ff7e0ff */
[----:B------:R-:W-:Y:S02]  /*5150*/  IADD3.X R7, R165, UR61, RZ, P3, !PT ;  /* 0x0000003da5077c10 */ /* 0x000fe40009ffe4ff */
[----:B------:R-:W4:Y:S01]  /*5160*/  LDL.64 R164, [R1+0x170] ;  /* 0x0001700001a47983 */ /* 0x000f220000100a00 */
[----:B------:R-:W-:-:S03]  /*5170*/  IADD3 R2, P2, R166, UR60, RZ ;  /* 0x0000003ca6027c10 */ /* 0x000fc6000ff5e0ff */
[----:B------:R-:W2:Y:S01]  /*5180*/  @P1 LDG.E.U16 R106, desc[UR6][R6.64] ;  /* 0x00000006066a1981 */ /* 0x000ea2000c1e1500 */
[----:B------:R-:W-:-:S03]  /*5190*/  IADD3.X R3, R167, UR61, RZ, P2, !PT ;  /* 0x0000003da7037c10 */ /* 0x000fc600097fe4ff */
[----:B------:R-:W2:Y:S04]  /*51a0*/  LDL.64 R166, [R1+0x160] ;  /* 0x0001600001a67983 */ /* 0x000ea80000100a00 */
[----:B------:R0:W2:Y:S01]  /*51b0*/  @P1 LDG.E.U16 R107, desc[UR6][R2.64] ;  /* 0x00000006026b1981 */ /* 0x0000a2000c1e1500 */
[----:B---3--:R-:W-:Y:S02]  /*51c0*/  IADD3 R4, P2, R168, UR60, RZ ;  /* 0x0000003ca8047c10 */ /* 0x008fe4000ff5e0ff */
[----:B0-----:R-:W-:-:S04]  /*51d0*/  IADD3 R2, P0, R170, UR60, RZ ;  /* 0x0000003caa027c10 */ /* 0x001fc8000ff1e0ff */
[----:B------:R-:W-:Y:S02]  /*51e0*/  IADD3.X R3, R171, UR61, RZ, P0, !PT ;  /* 0x0000003dab037c10 */ /* 0x000fe400087fe4ff */
[----:B------:R-:W-:Y:S01]  /*51f0*/  IADD3.X R5, R169, UR61, RZ, P2, !PT ;  /* 0x0000003da9057c10 */ /* 0x000fe200097fe4ff */
[----:B------:R-:W3:Y:S04]  /*5200*/  LDL.64 R170, [R1+0x178] ;  /* 0x0001780001aa7983 */ /* 0x000ee80000100a00 */
[----:B------:R4:W3:Y:S01]  /*5210*/  @P1 LDG.E.U16 R105, desc[UR6][R2.64] ;  /* 0x0000000602691981 */ /* 0x0008e2000c1e1500 */
[----:B------:R-:W-:-:S03]  /*5220*/  ISETP.GT.AND P0, PT, R0, 0x5, PT ;  /* 0x000000050000780c */ /* 0x000fc60003f04270 */
[----:B------:R2:W3:Y:S04]  /*5230*/  @P1 LDG.E.U16 R108, desc[UR6][R4.64] ;  /* 0x00000006046c1981 */ /* 0x0004e8000c1e1500 */
[----:B------:R-:W3:Y:S01]  /*5240*/  LDL.64 R168, [R1+0x190] ;  /* 0x0001900001a87983 */ /* 0x000ee20000100a00 */
[----:B----4-:R-:W-:-:S04]  /*5250*/  IADD3 R2, P2, R164, UR60, RZ ;  /* 0x0000003ca4027c10 */ /* 0x010fc8000ff5e0ff */
[----:B------:R-:W-:Y:S02]  /*5260*/  IADD3.X R3, R165, UR61, RZ, P2, !PT ;  /* 0x0000003da5037c10 */ /* 0x000fe400097fe4ff */
[----:B------:R-:W4:Y:S01]  /*5270*/  LDL.64 R164, [R1+0x188] ;  /* 0x0001880001a47983 */ /* 0x000f220000100a00 */
[----:B--2---:R-:W-:Y:S02]  /*5280*/  IADD3 R4, P1, R172, UR60, RZ ;  /* 0x0000003cac047c10 */ /* 0x004fe4000ff3e0ff */
[----:B------:R-:W-:Y:S01]  /*5290*/  IADD3 R6, P2, R166, UR60, RZ ;  /* 0x0000003ca6067c10 */ /* 0x000fe2000ff5e0ff */
[----:B------:R-:W2:Y:S01]  /*52a0*/  @P0 LDG.E.U16 R27, desc[UR6][R2.64] ;  /* 0x00000006021b0981 */ /* 0x000ea2000c1e1500 */
[----:B------:R-:W-:Y:S02]  /*52b0*/  IADD3.X R5, R173, UR61, RZ, P1, !PT ;  /* 0x0000003dad057c10 */ /* 0x000fe40008ffe4ff */
[----:B------:R-:W-:Y:S01]  /*52c0*/  IADD3.X R7, R167, UR61, RZ, P2, !PT ;  /* 0x0000003da7077c10 */ /* 0x000fe200097fe4ff */
[----:B------:R-:W2:Y:S04]  /*52d0*/  LDL.64 R172, [R1+0x180] ;  /* 0x0001800001ac7983 */ /* 0x000ea80000100a00 */
[----:B------:R3:W2:Y:S04]  /*52e0*/  @P0 LDG.E.U16 R26, desc[UR6][R4.64] ;  /* 0x00000006041a0981 */ /* 0x0006a8000c1e1500 */
[----:B------:R4:W2:Y:S04]  /*52f0*/  @P0 LDG.E.U16 R25, desc[UR6][R6.64] ;  /* 0x0000000606190981 */ /* 0x0008a8000c1e1500 */
[----:B------:R-:W2:Y:S01]  /*5300*/  LDL.64 R166, [R1+0x198] ;  /* 0x0001980001a67983 */ /* 0x000ea20000100a00 */
[----:B---3--:R-:W-:-:S04]  /*5310*/  IADD3 R4, P3, R170, UR60, RZ ;  /* 0x0000003caa047c10 */ /* 0x008fc8000ff7e0ff */
[----:B------:R-:W-:Y:S02]  /*5320*/  IADD3.X R5, R171, UR61, RZ, P3, !PT ;  /* 0x0000003dab057c10 */ /* 0x000fe40009ffe4ff */
[----:B------:R-:W-:Y:S01]  /*5330*/  ISETP.GT.AND P1, PT, R0, 0x6, PT ;  /* 0x000000060000780c */ /* 0x000fe20003f24270 */
[----:B------:R-:W3:Y:S04]  /*5340*/  LDL.64 R170, [R1+0x1a8] ;  /* 0x0001a80001aa7983 */ /* 0x000ee80000100a00 */
[----:B------:R2:W3:Y:S01]  /*5350*/  @P0 LDG.E.U16 R28, desc[UR6][R4.64] ;  /* 0x00000006041c0981 */ /* 0x0004e2000c1e1500 */
[----:B----4-:R-:W-:-:S04]  /*5360*/  IADD3 R6, P3, R164, UR60, RZ ;  /* 0x0000003ca4067c10 */ /* 0x010fc8000ff7e0ff */
[----:B------:R-:W-:Y:S02]  /*5370*/  IADD3.X R7, R165, UR61, RZ, P3, !PT ;  /* 0x0000003da5077c10 */ /* 0x000fe40009ffe4ff */
[----:B------:R-:W4:Y:S01]  /*5380*/  LDL.64 R164, [R1+0x1b0] ;  /* 0x0001b00001a47983 */ /* 0x000f220000100a00 */
[----:B------:R-:W-:-:S03]  /*5390*/  IADD3 R2, P2, R168, UR60, RZ ;  /* 0x0000003ca8027c10 */ /* 0x000fc6000ff5e0ff */
[----:B------:R-:W3:Y:S01]  /*53a0*/  @P1 LDG.E.U16 R79, desc[UR6][R6.64] ;  /* 0x00000006064f1981 */ /* 0x000ee2000c1e1500 */
[----:B------:R-:W-:-:S03]  /*53b0*/  IADD3.X R3, R169, UR61, RZ, P2, !PT ;  /* 0x0000003da9037c10 */ /* 0x000fc600097fe4ff */
[----:B------:R-:W3:Y:S04]  /*53c0*/  LDL.64 R168, [R1+0x1a0] ;  /* 0x0001a00001a87983 */ /* 0x000ee80000100a00 */
[----:B------:R0:W3:Y:S01]  /*53d0*/  @P1 LDG.E.U16 R78, desc[UR6][R2.64] ;  /* 0x00000006024e1981 */ /* 0x0000e2000c1e1500 */
[----:B--2---:R-:W-:Y:S02]  /*53e0*/  IADD3 R4, P2, R166, UR60, RZ ;  /* 0x0000003ca6047c10 */ /* 0x004fe4000ff5e0ff */
[----:B0-----:R-:W-:-:S04]  /*53f0*/  IADD3 R2, P0, R172, UR60, RZ ;  /* 0x0000003cac027c10 */ /* 0x001fc8000ff1e0ff */
        /* <DEDUP_REMOVED lines=10> */
[----:B---3--:R-:W-:Y:S02]  /*54a0*/  IADD3 R4, P1, R170, UR60, RZ ;  /* 0x0000003caa047c10 */ /* 0x008fe4000ff3e0ff */
[----:B------:R-:W-:Y:S01]  /*54b0*/  IADD3 R6, P2, R168, UR60, RZ ;  /* 0x0000003ca8067c10 */ /* 0x000fe2000ff5e0ff */
        /* <DEDUP_REMOVED lines=161> */
[----:B------:R4:W3:Y:S04]  /*5ed0*/  @P1 LDG.E.U16 R12, desc[UR6][R2.64] ;  /* 0x00000006020c1981 */ /* 0x0008e8000c1e1500 */
[----:B------:R-:W3:Y:S01]  /*5ee0*/  LDL.64 R168, [R1+0x310] ;  /* 0x0003100001a87983 */ /* 0x000ee20000100a00 */
[----:B------:R-:W-:-:S03]  /*5ef0*/  ISETP.GT.AND P0, PT, R0, 0x11, PT ;  /* 0x000000110000780c */ /* 0x000fc60003f04270 */
[----:B------:R2:W3:Y:S01]  /*5f00*/  @P1 LDG.E.U16 R180, desc[UR6][R4.64] ;  /* 0x0000000604b41981 */ /* 0x0004e2000c1e1500 */
        /* <DEDUP_REMOVED lines=14> */
[----:B------:R-:W3:Y:S01]  /*5ff0*/  LDL.64 R170, [R1+0x328] ;  /* 0x0003280001aa7983 */ /* 0x000ee20000100a00 */
[----:B------:R-:W-:Y:S02]  /*6000*/  IADD3 R2, P2, R168, UR60, RZ ;  /* 0x0000003ca8027c10 */ /* 0x000fe4000ff5e0ff */
[----:B------:R-:W-:Y:S01]  /*6010*/  ISETP.GT.AND P1, PT, R0, 0x12, PT ;  /* 0x000000120000780c */ /* 0x000fe20003f24270 */
[----:B------:R-:W3:Y:S01]  /*6020*/  @P0 LDG.E.U16 R132, desc[UR6][R4.64] ;  /* 0x0000000604840981 */ /* 0x000ee2000c1e1500 */
[----:B------:R-:W-:-:S03]  /*6030*/  IADD3.X R3, R169, UR61, RZ, P2, !PT ;  /* 0x0000003da9037c10 */ /* 0x000fc600097fe4ff */
[----:B------:R-:W3:Y:S08]  /*6040*/  LDL.64 R168, [R1+0x320] ;  /* 0x0003200001a87983 */ /* 0x000ef00000100a00 */
[----:B------:R2:W3:Y:S01]  /*6050*/  @P1 LDG.E.U16 R147, desc[UR6][R2.64] ;  /* 0x0000000602931981 */ /* 0x0004e2000c1e1500 */
[----:B----4-:R-:W-:-:S04]  /*6060*/  IADD3 R6, P3, R164, UR60, RZ ;  /* 0x0000003ca4067c10 */ /* 0x010fc8000ff7e0ff */
[----:B------:R-:W-:Y:S02]  /*6070*/  IADD3.X R7, R165, UR61, RZ, P3, !PT ;  /* 0x0000003da5077c10 */ /* 0x000fe40009ffe4ff */
[----:B------:R-:W4:Y:S01]  /*6080*/  LDL.64 R164, [R1+0x330] ;  /* 0x0003300001a47983 */ /* 0x000f220000100a00 */
[----:B--2---:R-:W-:-:S03]  /*6090*/  IADD3 R2, P0, R172, UR60, RZ ;  /* 0x0000003cac027c10 */ /* 0x004fc6000ff1e0ff */
[----:B------:R-:W2:Y:S01]  /*60a0*/  @P1 LDG.E.U16 R146, desc[UR6][R6.64] ;  /* 0x0000000606921981 */ /* 0x000ea2000c1e1500 */
[----:B------:R-:W-:-:S03]  /*60b0*/  IADD3.X R3, R173, UR61, RZ, P0, !PT ;  /* 0x0000003dad037c10 */ /* 0x000fc600087fe4ff */
[----:B------:R-:W2:Y:S04]  /*60c0*/  LDL.64 R172, [R1+0x338] ;  /* 0x0003380001ac7983 */ /* 0x000ea80000100a00 */
[----:B------:R-:W2:Y:S01]  /*60d0*/  @P1 LDG.E.U16 R145, desc[UR6][R2.64] ;  /* 0x0000000602911981 */ /* 0x000ea2000c1e1500 */
[----:B------:R-:W-:-:S04]  /*60e0*/  IADD3 R4, P2, R166, UR60, RZ ;  /* 0x0000003ca6047c10 */ /* 0x000fc8000ff5e0ff */
[----:B------:R-:W-:Y:S02]  /*60f0*/  IADD3.X R5, R167, UR61, RZ, P2, !PT ;  /* 0x0000003da7057c10 */ /* 0x000fe400097fe4ff */
[----:B------:R-:W2:Y:S04]  /*6100*/  LDL.64 R166, [R1+0x350] ;  /* 0x0003500001a67983 */ /* 0x000ea80000100a00 */
[----:B------:R3:W2:Y:S02]  /*6110*/  @P1 LDG.E.U16 R148, desc[UR6][R4.64] ;  /* 0x0000000604941981 */ /* 0x0006a4000c1e1500 */
[----:B---3--:R-:W-:-:S04]  /*6120*/  IADD3 R4, P1, R170, UR60, RZ ;  /* 0x0000003caa047c10 */ /* 0x008fc8000ff3e0ff */
[----:B------:R-:W-:Y:S02]  /*6130*/  IADD3.X R5, R171, UR61, RZ, P1, !PT ;  /* 0x0000003dab057c10 */ /* 0x000fe40008ffe4ff */
[----:B------:R-:W3:Y:S01]  /*6140*/  LDL.64 R170, [R1+0x340] ;  /* 0x0003400001aa7983 */ /* 0x000ee20000100a00 */
[----:B----4-:R-:W-:-:S04]  /*6150*/  IADD3 R2, P2, R164, UR60, RZ ;  /* 0x0000003ca4027c10 */ /* 0x010fc8000ff5e0ff */
[----:B------:R-:W-:Y:S02]  /*6160*/  IADD3.X R3, R165, UR61, RZ, P2, !PT ;  /* 0x0000003da5037c10 */ /* 0x000fe400097fe4ff */
[----:B------:R-:W4:Y:S01]  /*6170*/  LDL.64 R164, [R1+0x348] ;  /* 0x0003480001a47983 */ /* 0x000f220000100a00 */
[----:B------:R-:W-:-:S04]  /*6180*/  IADD3 R6, P2, R168, UR60, RZ ;  /* 0x0000003ca8067c10 */ /* 0x000fc8000ff5e0ff */
[----:B------:R-:W-:Y:S02]  /*6190*/  IADD3.X R7, R169, UR61, RZ, P2, !PT ;  /* 0x0000003da9077c10 */ /* 0x000fe400097fe4ff */
[----:B------:R-:W4:Y:S01]  /*61a0*/  LDL.64 R168, [R1+0x358] ;  /* 0x0003580001a87983 */ /* 0x000f220000100a00 */
[C---:B------:R-:W-:Y:S02]  /*61b0*/  ISETP.GT.AND P0, PT, R0.reuse, 0x13, PT ;  /* 0x000000130000780c */ /* 0x040fe40003f04270 */
[----:B------:R-:W-:-:S11]  /*61c0*/  ISETP.GT.AND P1, PT, R0, 0x14, PT ;  /* 0x000000140000780c */ /* 0x000fd60003f24270 */
[----:B------:R2:W4:Y:S04]  /*61d0*/  @P0 LDG.E.U16 R98, desc[UR6][R4.64] ;  /* 0x0000000604620981 */ /* 0x000528000c1e1500 */
[----:B------:R0:W4:Y:S04]  /*61e0*/  @P0 LDG.E.U16 R99, desc[UR6][R2.64] ;  /* 0x0000000602630981 */ /* 0x000128000c1e1500 */
[----:B------:R-:W4:Y:S01]  /*61f0*/  @P0 LDG.E.U16 R97, desc[UR6][R6.64] ;  /* 0x0000000606610981 */ /* 0x000f22000c1e1500 */
[----:B--2---:R-:W-:-:S04]  /*6200*/  IADD3 R4, P3, R172, UR60, RZ ;  /* 0x0000003cac047c10 */ /* 0x004fc8000ff7e0ff */
[----:B------:R-:W-:Y:S02]  /*6210*/  IADD3.X R5, R173, UR61, RZ, P3, !PT ;  /* 0x0000003dad057c10 */ /* 0x000fe40009ffe4ff */
[----:B0-----:R-:W-:Y:S01]  /*6220*/  IADD3 R2, P2, R166, UR60, RZ ;  /* 0x0000003ca6027c10 */ /* 0x001fe2000ff5e0ff */
[----:B------:R-:W2:Y:S03]  /*6230*/  LDL.64 R172, [R1+0x360] ;  /* 0x0003600001ac7983 */ /* 0x000ea60000100a00 */
[----:B------:R-:W-:Y:S01]  /*6240*/  IADD3.X R3, R167, UR61, RZ, P2, !PT ;  /* 0x0000003da7037c10 */ /* 0x000fe200097fe4ff */
[----:B------:R-:W2:Y:S04]  /*6250*/  @P0 LDG.E.U16 R100, desc[UR6][R4.64] ;  /* 0x0000000604640981 */ /* 0x000ea8000c1e1500 */
[----:B------:R3:W2:Y:S04]  /*6260*/  @P1 LDG.E.U16 R115, desc[UR6][R2.64] ;  /* 0x0000000602731981 */ /* 0x0006a8000c1e1500 */
[----:B------:R-:W2:Y:S01]  /*6270*/  LDL.64 R166, [R1+0x370] ;  /* 0x0003700001a67983 */ /* 0x000ea20000100a00 */
[----:B---3--:R-:W-:-:S04]  /*6280*/  IADD3 R2, P0, R170, UR60, RZ ;  /* 0x0000003caa027c10 */ /* 0x008fc8000ff1e0ff */
[----:B------:R-:W-:Y:S02]  /*6290*/  IADD3.X R3, R171, UR61, RZ, P0, !PT ;  /* 0x0000003dab037c10 */ /* 0x000fe400087fe4ff */
[----:B------:R-:W3:Y:S01]  /*62a0*/  LDL.64 R170, [R1+0x378] ;  /* 0x0003780001aa7983 */ /* 0x000ee20000100a00 */
[----:B----4-:R-:W-:-:S03]  /*62b0*/  IADD3 R6, P3, R164, UR60, RZ ;  /* 0x0000003ca4067c10 */ /* 0x010fc6000ff7e0ff */
[----:B------:R2:W4:Y:S01]  /*62c0*/  @P1 LDG.E.U16 R113, desc[UR6][R2.64] ;  /* 0x0000000602711981 */ /* 0x000522000c1e1500 */
[----:B------:R-:W-:-:S03]  /*62d0*/  IADD3.X R7, R165, UR61, RZ, P3, !PT ;  /* 0x0000003da5077c10 */ /* 0x000fc60009ffe4ff */
[----:B------:R-:W3:Y:S01]  /*62e0*/  LDL.64 R164, [R1+0x368] ;  /* 0x0003680001a47983 */ /* 0x000ee20000100a00 */
[----:B------:R-:W-:Y:S02]  /*62f0*/  IADD3 R4, P2, R168, UR60, RZ ;  /* 0x0000003ca8047c10 */ /* 0x000fe4000ff5e0ff */
[----:B------:R-:W-:Y:S01]  /*6300*/  ISETP.GT.AND P0, PT, R0, 0x15, PT ;  /* 0x000000150000780c */ /* 0x000fe20003f04270 */
[----:B------:R0:W4:Y:S01]  /*6310*/  @P1 LDG.E.U16 R114, desc[UR6][R6.64] ;  /* 0x0000000606721981 */ /* 0x000122000c1e1500 */
[----:B------:R-:W-:-:S03]  /*6320*/  IADD3.X R5, R169, UR61, RZ, P2, !PT ;  /* 0x0000003da9057c10 */ /* 0x000fc600097fe4ff */
[----:B------:R-:W4:Y:S04]  /*6330*/  LDL.64 R168, [R1+0x390] ;  /* 0x0003900001a87983 */ /* 0x000f280000100a00 */
[----:B------:R3:W4:Y:S01]  /*6340*/  @P1 LDG.E.U16 R116, desc[UR6][R4.64] ;  /* 0x0000000604741981 */ /* 0x000722000c1e1500 */
[----:B--2---:R-:W-:-:S04]  /*6350*/  IADD3 R2, P2, R166, UR60, RZ ;  /* 0x0000003ca6027c10 */ /* 0x004fc8000ff5e0ff */
[----:B------:R-:W-:Y:S02]  /*6360*/  IADD3.X R3, R167, UR61, RZ, P2, !PT ;  /* 0x0000003da7037c10 */ /* 0x000fe400097fe4ff */
[----:B------:R-:W2:Y:S01]  /*6370*/  LDL.64 R166, [R1+0x388] ;  /* 0x0003880001a67983 */ /* 0x000ea20000100a00 */
[----:B0-----:R-:W-:-:S03]  /*6380*/  IADD3 R6, P2, R172, UR60, RZ ;  /* 0x0000003cac067c10 */ /* 0x001fc6000ff5e0ff */
[----:B------:R4:W2:Y:S01]  /*6390*/  @P0 LDG.E.U16 R86, desc[UR6][R2.64] ;  /* 0x0000000602560981 */ /* 0x0008a2000c1e1500 */
[----:B------:R-:W-:-:S05]  /*63a0*/  IADD3.X R7, R173, UR61, RZ, P2, !PT ;  /* 0x0000003dad077c10 */ /* 0x000fca00097fe4ff */
[----:B------:R-:W2:Y:S01]  /*63b0*/  @P0 LDG.E.U16 R33, desc[UR6][R6.64] ;  /* 0x0000000606210981 */ /* 0x000ea2000c1e1500 */
[----:B---3--:R-:W-:-:S04]  /*63c0*/  IADD3 R4, P1, R164, UR60, RZ ;  /* 0x0000003ca4047c10 */ /* 0x008fc8000ff3e0ff */
[----:B------:R-:W-:Y:S02]  /*63d0*/  IADD3.X R5, R165, UR61, RZ, P1, !PT ;  /* 0x0000003da5057c10 */ /* 0x000fe40008ffe4ff */
[----:B------:R-:W3:Y:S04]  /*63e0*/  LDL.LU.64 R164, [R1+0x8b0] ;  /* 0x0008b00001a47983 */ /* 0x000ee80000300a00 */
[----:B------:R0:W3:Y:S01]  /*63f0*/  @P0 LDG.E.U16 R87, desc[UR6][R4.64] ;  /* 0x0000000604570981 */ /* 0x0000e2000c1e1500 */
[----:B----4-:R-:W-:-:S03]  /*6400*/  IADD3 R2, P2, R168, UR60, RZ ;  /* 0x0000003ca8027c10 */ /* 0x010fc6000ff5e0ff */
[----:B------:R-:W4:Y:S01]  /*6410*/  LDL.64 R172, [R1+0x398] ;  /* 0x0003980001ac7983 */ /* 0x000f220000100a00 */
[----:B0-----:R-:W-:-:S04]  /*6420*/  IADD3 R4, P3, R170, UR60, RZ ;  /* 0x0000003caa047c10 */ /* 0x001fc8000ff7e0ff */
[----:B------:R-:W-:Y:S02]  /*6430*/  IADD3.X R5, R171, UR61, RZ, P3, !PT ;  /* 0x0000003dab057c10 */ /* 0x000fe40009ffe4ff */
[----:B------:R-:W-:Y:S01]  /*6440*/  IADD3.X R3, R169, UR61, RZ, P2, !PT ;  /* 0x0000003da9037c10 */ /* 0x000fe200097fe4ff */
[----:B------:R-:W3:Y:S04]  /*6450*/  LDL.64 R170, [R1+0x3a8] ;  /* 0x0003a80001aa7983 */ /* 0x000ee80000100a00 */
[----:B------:R-:W3:Y:S04]  /*6460*/  @P0 LDG.E.U16 R85, desc[UR6][R4.64] ;  /* 0x0000000604550981 */ /* 0x000ee8000c1e1500 */
[----:B------:R-:W3:Y:S04]  /*6470*/  LDL.64 R168, [R1+0x3b0] ;  /* 0x0003b00001a87983 */ /* 0x000ee80000100a00 */
[----:B------:R-:W4:Y:S01]  /*6480*/  LDL.64 R4, [R1+0x380] ;  /* 0x0003800001047983 */ /* 0x000f220000100a00 */
[----:B------:R-:W-:-:S02]  /*6490*/  ISETP.GT.AND P1, PT, R0, 0x16, PT ;  /* 0x000000160000780c */ /* 0x000fc40003f24270 */
[----:B--2---:R-:W-:-:S04]  /*64a0*/  IADD3 R6, P3, R166, UR60, RZ ;  /* 0x0000003ca6067c10 */ /* 0x004fc8000ff7e0ff */
[----:B------:R-:W-:-:S07]  /*64b0*/  IADD3.X R7, R167, UR61, RZ, P3, !PT ;  /* 0x0000003da7077c10 */ /* 0x000fce0009ffe4ff */
[----:B------:R-:W2:Y:S04]  /*64c0*/  @P1 LDG.E.U16 R70, desc[UR6][R2.64] ;  /* 0x0000000602461981 */ /* 0x000ea8000c1e1500 */
[----:B------:R-:W2:Y:S04]  /*64d0*/  LDL.64 R166, [R1+0x3a0] ;  /* 0x0003a00001a67983 */ /* 0x000ea80000100a00 */
[----:B------:R4:W2:Y:S02]  /*64e0*/  @P1 LDG.E.U16 R71, desc[UR6][R6.64] ;  /* 0x0000000606471981 */ /* 0x0008a4000c1e1500 */
[----:B----4-:R-:W-:Y:S01]  /*64f0*/  IMAD.MOV.U32 R7, RZ, RZ, R5 ;  /* 0x000000ffff077224 */ /* 0x010fe200078e0005 */
[----:B------:R-:W-:Y:S01]  /*6500*/  IADD3 R2, P0, R4, UR60, RZ ;  /* 0x0000003c04027c10 */ /* 0x000fe2000ff1e0ff */
[----:B------:R-:W-:Y:S01]  /*6510*/  IMAD.MOV.U32 R6, RZ, RZ, R4 ;  /* 0x000000ffff067224 */ /* 0x000fe200078e0004 */
[----:B------:R-:W-:-:S02]  /*6520*/  IADD3 R4, P2, R172, UR60, RZ ;  /* 0x0000003cac047c10 */ /* 0x000fc4000ff5e0ff */
[----:B------:R-:W-:Y:S02]  /*6530*/  IADD3.X R3, R7, UR61, RZ, P0, !PT ;  /* 0x0000003d07037c10 */ /* 0x000fe400087fe4ff */
[----:B------:R-:W-:Y:S02]  /*6540*/  IADD3.X R5, R173, UR61, RZ, P2, !PT ;  /* 0x0000003dad057c10 */ /* 0x000fe400097fe4ff */
[----:B------:R-:W4:Y:S04]  /*6550*/  LDL.64 R172, [R1+0x3b8] ;  /* 0x0003b80001ac7983 */ /* 0x000f280000100a00 */
[----:B------:R3:W4:Y:S01]  /*6560*/  @P1 LDG.E.U16 R72, desc[UR6][R2.64] ;  /* 0x0000000602481981 */ /* 0x000722000c1e1500 */
[----:B------:R-:W-:-:S03]  /*6570*/  ISETP.GT.AND P0, PT, R0, 0x17, PT ;  /* 0x000000170000780c */ /* 0x000fc60003f04270 */
[----:B------:R0:W4:Y:S01]  /*6580*/  @P1 LDG.E.U16 R69, desc[UR6][R4.64] ;  /* 0x0000000604451981 */ /* 0x000122000c1e1500 */
[----:B---3--:R-:W-:-:S04]  /*6590*/  IADD3 R2, P2, R168, UR60, RZ ;  /* 0x0000003ca8027c10 */ /* 0x008fc8000ff5e0ff */
[----:B------:R-:W-:Y:S02]  /*65a0*/  IADD3.X R3, R169, UR61, RZ, P2, !PT ;  /* 0x0000003da9037c10 */ /* 0x000fe400097fe4ff */
[----:B------:R-:W3:Y:S01]  /*65b0*/  LDL.64 R168, [R1+0x3d0] ;  /* 0x0003d00001a87983 */ /* 0x000ee20000100a00 */
[----:B0-----:R-:W-:Y:S02]  /*65c0*/  IADD3 R4, P1, R170, UR60, RZ ;  /* 0x0000003caa047c10 */ /* 0x001fe4000ff3e0ff */
[----:B--2---:R-:W-:Y:S01]  /*65d0*/  IADD3 R6, P2, R166, UR60, RZ ;  /* 0x0000003ca6067c10 */ /* 0x004fe2000ff5e0ff */
[----:B------:R4:W2:Y:S01]  /*65e0*/  @P0 LDG.E.U16 R35, desc[UR6][R2.64] ;  /* 0x0000000602230981 */ /* 0x0008a2000c1e1500 */
[----:B------:R-:W-:-:S03]  /*65f0*/  IADD3.X R5, R171, UR61, RZ, P1, !PT ;  /* 0x0000003dab057c10 */ /* 0x000fc60008ffe4ff */
[----:B------:R-:W2:Y:S01]  /*6600*/  LDL.64 R170, [R1+0x3c8] ;  /* 0x0003c80001aa7983 */ /* 0x000ea20000100a00 */
[----:B------:R-:W-:-:S03]  /*6610*/  IADD3.X R7, R167, UR61, RZ, P2, !PT ;  /* 0x0000003da7077c10 */ /* 0x000fc600097fe4ff */
[----:B------:R-:W2:Y:S04]  /*6620*/  LDL.LU.64 R166, [R1+0x8a8] ;  /* 0x0008a80001a67983 */ /* 0x000ea80000300a00 */
[----:B------:R-:W2:Y:S01]  /*6630*/  @P0 LDG.E.U16 R56, desc[UR6][R6.64] ;  /* 0x0000000606380981 */ /* 0x000ea2000c1e1500 */
[----:B------:R-:W-:-:S03]  /*6640*/  ISETP.GT.AND P2, PT, R0, 0x18, PT ;  /* 0x000000180000780c */ /* 0x000fc60003f44270 */
[----:B------:R3:W2:Y:S04]  /*6650*/  @P0 LDG.E.U16 R34, desc[UR6][R4.64] ;  /* 0x0000000604220981 */ /* 0x0006a8000c1e1500 */
[----:B------:R-:W2:Y:S01]  /*6660*/  LDL.64 R6, [R1+0x3c0] ;  /* 0x0003c00001067983 */ /* 0x000ea20000100a00 */
[----:B----4-:R-:W-:-:S04]  /*6670*/  IADD3 R2, P1, R172, UR60, RZ ;  /* 0x0000003cac027c10 */ /* 0x010fc8000ff3e0ff */
[----:B------:R-:W-:Y:S02]  /*6680*/  IADD3.X R3, R173, UR61, RZ, P1, !PT ;  /* 0x0000003dad037c10 */ /* 0x000fe40008ffe4ff */
[----:B------:R-:W4:Y:S04]  /*6690*/  LDL.64 R172, [R1+0x3d8] ;  /* 0x0003d80001ac7983 */ /* 0x000f280000100a00 */
[----:B------:R2:W4:Y:S01]  /*66a0*/  @P0 LDG.E.U16 R36, desc[UR6][R2.64] ;  /* 0x0000000602240981 */ /* 0x000522000c1e1500 */
[----:B---3--:R-:W-:-:S04]  /*66b0*/  IADD3 R4, P1, R168, UR60, RZ ;  /* 0x0000003ca8047c10 */ /* 0x008fc8000ff3e0ff */
[----:B------:R-:W-:Y:S02]  /*66c0*/  IADD3.X R5, R169, UR61, RZ, P1, !PT ;  /* 0x0000003da9057c10 */ /* 0x000fe40008ffe4ff */
[----:B------:R-:W3:Y:S04]  /*66d0*/  LDL.LU.64 R168, [R1+0x8a0] ;  /* 0x0008a00001a87983 */ /* 0x000ee80000300a00 */
[----:B------:R-:W3:Y:S04]  /*66e0*/  @P2 LDG.E.U16 R183, desc[UR6][R4.64] ;  /* 0x0000000604b72981 */ /* 0x000ee8000c1e1500 */
[----:B------:R-:W3:Y:S01]  /*66f0*/  LDL.64 R4, [R1+0x3f0] ;  /* 0x0003f00001047983 */ /* 0x000ee20000100a00 */
[----:B--2---:R-:W-:-:S04]  /*6700*/  IADD3 R2, P0, R170, UR60, RZ ;  /* 0x0000003caa027c10 */ /* 0x004fc8000ff1e0ff */
[----:B------:R-:W-:Y:S02]  /*6710*/  IADD3.X R3, R171, UR61, RZ, P0, !PT ;  /* 0x0000003dab037c10 */ /* 0x000fe400087fe4ff */
[----:B------:R-:W2:Y:S04]  /*6720*/  LDL.64 R170, [R1+0x3e8] ;  /* 0x0003e80001aa7983 */ /* 0x000ea80000100a00 */
[----:B------:R0:W2:Y:S02]  /*6730*/  @P2 LDG.E.U16 R182, desc[UR6][R2.64] ;  /* 0x0000000602b62981 */ /* 0x0000a4000c1e1500 */
[----:B0-----:R-:W-:-:S04]  /*6740*/  IADD3 R2, P0, R6, UR60, RZ ;  /* 0x0000003c06027c10 */ /* 0x001fc8000ff1e0ff */
[----:B------:R-:W-:Y:S02]  /*6750*/  IADD3.X R3, R7, UR61, RZ, P0, !PT ;  /* 0x0000003d07037c10 */ /* 0x000fe400087fe4ff */
[----:B------:R-:W2:Y:S04]  /*6760*/  LDL.64 R6, [R1+0x3e0] ;  /* 0x0003e00001067983 */ /* 0x000ea80000100a00 */
[----:B------:R4:W2:Y:S02]  /*6770*/  @P2 LDG.E.U16 R181, desc[UR6][R2.64] ;  /* 0x0000000602b52981 */ /* 0x0008a4000c1e1500 */
[----:B----4-:R-:W-:-:S04]  /*6780*/  IADD3 R2, P0, R172, UR60, RZ ;  /* 0x0000003cac027c10 */ /* 0x010fc8000ff1e0ff */
[----:B------:R-:W-:Y:S02]  /*6790*/  IADD3.X R3, R173, UR61, RZ, P0, !PT ;  /* 0x0000003dad037c10 */ /* 0x000fe400087fe4ff */
[----:B------:R-:W4:Y:S04]  /*67a0*/  LDL.64 R172, [R1+0x3f8] ;  /* 0x0003f80001ac7983 */ /* 0x000f280000100a00 */
[----:B------:R3:W4:Y:S02]  /*67b0*/  @P2 LDG.E.U16 R120, desc[UR6][R2.64] ;  /* 0x0000000602782981 */ /* 0x000724000c1e1500 */
[----:B---3--:R-:W-:-:S04]  /*67c0*/  IADD3 R2, P0, R4, UR60, RZ ;  /* 0x0000003c04027c10 */ /* 0x008fc8000ff1e0ff */
[----:B------:R-:W-:Y:S02]  /*67d0*/  IADD3.X R3, R5, UR61, RZ, P0, !PT ;  /* 0x0000003d05037c10 */ /* 0x000fe400087fe4ff */
[----:B------:R-:W3:Y:S01]  /*67e0*/  LDL.64 R4, [R1+0x410] ;  /* 0x0004100001047983 */ /* 0x000ee20000100a00 */
[----:B------:R-:W-:-:S13]  /*67f0*/  ISETP.GT.AND P1, PT, R0, 0x19, PT ;  /* 0x000000190000780c */ /* 0x000fda0003f24270 */
[----:B------:R2:W3:Y:S02]  /*6800*/  @P1 LDG.E.U16 R135, desc[UR6][R2.64] ;  /* 0x0000000602871981 */ /* 0x0004e4000c1e1500 */
        /* <DEDUP_REMOVED lines=87> */
[----:B------:R-:W-:Y:S01]  /*6d80*/  ISETP.GT.AND P2, PT, R0, 0x1, PT ;  /* 0x000000010000780c */ /* 0x000fe20003f44270 */
[----:B------:R-:W2:Y:S04]  /*6d90*/  LDL.LU.64 R170, [R1+0x898] ;  /* 0x0008980001aa7983 */ /* 0x000ea80000300a00 */
[----:B------:R0:W2:Y:S02]  /*6da0*/  @P1 LDG.E.U16 R67, desc[UR6][R2.64] ;  /* 0x0000000602431981 */ /* 0x0000a4000c1e1500 */
[----:B0-----:R-:W-:Y:S02]  /*6db0*/  IADD3 R2, P0, R6, UR60, RZ ;  /* 0x0000003c06027c10 */ /* 0x001fe4000ff1e0ff */
[----:B------:R-:W0:Y:S02]  /*6dc0*/  LDC R6, c[0x0][0x238] ;  /* 0x00008e00ff067b82 */ /* 0x000e240000000800 */
[----:B------:R-:W-:-:S05]  /*6dd0*/  IADD3.X R3, R7, UR61, RZ, P0, !PT ;  /* 0x0000003d07037c10 */ /* 0x000fca00087fe4ff */
[----:B------:R4:W2:Y:S02]  /*6de0*/  @P1 LDG.E.U16 R68, desc[UR6][R2.64] ;  /* 0x0000000602441981 */ /* 0x0008a4000c1e1500 */
[----:B----4-:R-:W-:-:S04]  /*6df0*/  IADD3 R2, P0, R172, UR60, RZ ;  /* 0x0000003cac027c10 */ /* 0x010fc8000ff1e0ff */
[----:B------:R-:W-:Y:S02]  /*6e00*/  IADD3.X R3, R173, UR61, RZ, P0, !PT ;  /* 0x0000003dad037c10 */ /* 0x000fe400087fe4ff */
[----:B------:R-:W-:Y:S01]  /*6e10*/  ISETP.GT.AND P0, PT, R0, 0x1f, PT ;  /* 0x0000001f0000780c */ /* 0x000fe20003f04270 */
[----:B------:R-:W4:Y:S04]  /*6e20*/  LDL.LU.64 R172, [R1+0x890] ;  /* 0x0008900001ac7983 */ /* 0x000f280000300a00 */
[----:B------:R3:W4:Y:S02]  /*6e30*/  @P1 LDG.E.U16 R65, desc[UR6][R2.64] ;  /* 0x0000000602411981 */ /* 0x000724000c1e1500 */
[----:B---3--:R-:W-:-:S04]  /*6e40*/  IADD3 R2, P1, R4, UR60, RZ ;  /* 0x0000003c04027c10 */ /* 0x008fc8000ff3e0ff */
[----:B------:R-:W-:-:S05]  /*6e50*/  IADD3.X R3, R5, UR61, RZ, P1, !PT ;  /* 0x0000003d05037c10 */ /* 0x000fca0008ffe4ff */
[----:B------:R0:W3:Y:S02]  /*6e60*/  @P0 LDG.E.U16 R37, desc[UR6][R2.64] ;  /* 0x0000000602250981 */ /* 0x0000e4000c1e1500 */
[----:B0-----:R-:W-:-:S03]  /*6e70*/  IMAD.WIDE R2, R6, 0x2, R250 ;  /* 0x0000000206027825 */ /* 0x001fc600078e02fa */
[----:B------:R-:W-:-:S04]  /*6e80*/  IADD3 R2, P1, R2, UR60, RZ ;  /* 0x0000003c02027c10 */ /* 0x000fc8000ff3e0ff */
[----:B------:R-:W-:-:S05]  /*6e90*/  IADD3.X R3, R3, UR61, RZ, P1, !PT ;  /* 0x0000003d03037c10 */ /* 0x000fca0008ffe4ff */
[----:B------:R0:W2:Y:S02]  /*6ea0*/  @P2 LDG.E.U16 R123, desc[UR6][R2.64] ;  /* 0x00000006027b2981 */ /* 0x0000a4000c1e1500 */
[----:B0-----:R-:W-:-:S03]  /*6eb0*/  IMAD.WIDE R2, R6, 0x2, R248 ;  /* 0x0000000206027825 */ /* 0x001fc600078e02f8 */
[----:B------:R-:W-:-:S04]  /*6ec0*/  IADD3 R2, P1, R2, UR60, RZ ;  /* 0x0000003c02027c10 */ /* 0x000fc8000ff3e0ff */
[----:B------:R-:W-:-:S05]  /*6ed0*/  IADD3.X R3, R3, UR61, RZ, P1, !PT ;  /* 0x0000003d03037c10 */ /* 0x000fca0008ffe4ff */
[----:B------:R0:W4:Y:S02]  /*6ee0*/  @P2 LDG.E.U16 R122, desc[UR6][R2.64] ;  /* 0x00000006027a2981 */ /* 0x000124000c1e1500 */
[----:B0-----:R-:W-:Y:S02]  /*6ef0*/  IMAD.WIDE R2, R6, 0x2, R174 ;  /* 0x0000000206027825 */ /* 0x001fe400078e02ae */
[----:B------:R-:W3:Y:S01]  /*6f00*/  LDL.LU.64 R174, [R1+0x888] ;  /* 0x0008880001ae7983 */ /* 0x000ee20000300a00 */
[----:B------:R-:W-:-:S04]  /*6f10*/  IADD3 R4, P1, R2, UR60, RZ ;  /* 0x0000003c02047c10 */ /* 0x000fc8000ff3e0ff */
[----:B------:R-:W-:Y:S01]  /*6f20*/  IADD3.X R5, R3, UR61, RZ, P1, !PT ;  /* 0x0000003d03057c10 */ /* 0x000fe20008ffe4ff */
[----:B------:R-:W-:-:S04]  /*6f30*/  IMAD.WIDE R2, R6, 0x2, R176 ;  /* 0x0000000206027825 */ /* 0x000fc800078e02b0 */
[----:B------:R0:W2:Y:S01]  /*6f40*/  @P2 LDG.E.U16 R121, desc[UR6][R4.64] ;  /* 0x0000000604792981 */ /* 0x0000a2000c1e1500 */
[----:B------:R-:W-:-:S04]  /*6f50*/  IADD3 R2, P1, R2, UR60, RZ ;  /* 0x0000003c02027c10 */ /* 0x000fc8000ff3e0ff */
[----:B------:R-:W-:Y:S01]  /*6f60*/  IADD3.X R3, R3, UR61, RZ, P1, !PT ;  /* 0x0000003d03037c10 */ /* 0x000fe20008ffe4ff */
[----:B0-----:R-:W-:-:S04]  /*6f70*/  IMAD R4, R6, 0x1f, RZ ;  /* 0x0000001f06047824 */ /* 0x001fc800078e02ff */
[----:B------:R0:W3:Y:S02]  /*6f80*/  @P2 LDG.E.U16 R124, desc[UR6][R2.64] ;  /* 0x00000006027c2981 */ /* 0x0000e4000c1e1500 */
[----:B0-----:R-:W-:-:S03]  /*6f90*/  IMAD.WIDE R2, R4, 0x2, R248 ;  /* 0x0000000204027825 */ /* 0x001fc600078e02f8 */
[----:B------:R-:W-:Y:S01]  /*6fa0*/  IADD3 R2, P1, R2, UR60, RZ ;  /* 0x0000003c02027c10 */ /* 0x000fe2000ff3e0ff */
[----:B------:R0:W-:Y:S03]  /*6fb0*/  STL.64 [R1+0x638], R248 ;  /* 0x000638f801007387 */ /* 0x0001e60000100a00 */
[----:B------:R-:W-:-:S05]  /*6fc0*/  IADD3.X R3, R3, UR61, RZ, P1, !PT ;  /* 0x0000003d03037c10 */ /* 0x000fca0008ffe4ff */
[----:B------:R1:W3:Y:S01]  /*6fd0*/  @P0 LDG.E.U16 R38, desc[UR6][R2.64] ;  /* 0x0000000602260981 */ /* 0x0002e2000c1e1500 */
[----:B0-----:R-:W0:Y:S01]  /*6fe0*/  S2R R249, SR_TID.X ;  /* 0x0000000000f97919 */ /* 0x001e220000002100 */
[----:B-1----:R-:W-:-:S03]  /*6ff0*/  IMAD.WIDE R2, R4, 0x2, R250 ;  /* 0x0000000204027825 */ /* 0x002fc600078e02fa */
[----:B------:R-:W-:-:S04]  /*7000*/  IADD3 R2, P1, R2, UR60, RZ ;  /* 0x0000003c02027c10 */ /* 0x000fc8000ff3e0ff */
[----:B------:R-:W-:-:S05]  /*7010*/  IADD3.X R3, R3, UR61, RZ, P1, !PT ;  /* 0x0000003d03037c10 */ /* 0x000fca0008ffe4ff */
[----:B------:R1:W3:Y:S02]  /*7020*/  @P0 LDG.E.U16 R39, desc[UR6][R2.64] ;  /* 0x0000000602270981 */ /* 0x0002e4000c1e1500 */
[----:B-1----:R-:W-:-:S03]  /*7030*/  IMAD.WIDE R2, R4, 0x2, R176 ;  /* 0x0000000204027825 */ /* 0x002fc600078e02b0 */
[----:B------:R-:W-:-:S04]  /*7040*/  IADD3 R2, P1, R2, UR60, RZ ;  /* 0x0000003c02027c10 */ /* 0x000fc8000ff3e0ff */
[----:B------:R-:W-:-:S05]  /*7050*/  IADD3.X R3, R3, UR61, RZ, P1, !PT ;  /* 0x0000003d03037c10 */ /* 0x000fca0008ffe4ff */
[----:B------:R0:W3:Y:S04]  /*7060*/  @P0 LDG.E.U16 R40, desc[UR6][R2.64] ;  /* 0x0000000602280981 */ /* 0x0000e8000c1e1500 */
[----:B------:R-:W-:Y:S04]  /*7070*/  STL.64 [R1+0x640], R250 ;  /* 0x000640fa01007387 */ /* 0x000fe80000100a00 */
[----:B------:R-:W3:Y:S01]  /*7080*/  LDL.LU.64 R176, [R1+0x880] ;  /* 0x0008800001b07983 */ /* 0x000ee20000300a00 */
[----:B0-----:R-:W-:-:S04]  /*7090*/  LOP3.LUT R2, R249, 0x1f, RZ, 0xc0, !PT ;  /* 0x0000001ff9027812 */ /* 0x001fc800078ec0ff */
[----:B------:R-:W-:Y:S02]  /*70a0*/  ISETP.GE.AND P0, PT, R2, R0, PT ;  /* 0x000000000200720c */ /* 0x000fe40003f06270 */
[----:B------:R-:W4:Y:S01]  /*70b0*/  LDL.LU R2, [R1+0x80] ;  /* 0x0000800001027983 */ /* 0x000f220000300800 */
[----:B------:R-:W0:Y:S01]  /*70c0*/  S2R R6, SR_TID.X ;  /* 0x0000000000067919 */ /* 0x000e220000002100 */
[----:B------:R-:W-:-:S04]  /*70d0*/  LOP3.LUT R18, R19, R18, RZ, 0x3c, !PT ;  /* 0x0000001213127212 */ /* 0x000fc800078e3cff */
[----:B------:R-:W-:-:S05]  /*70e0*/  LOP3.LUT R19, R19, R18, RZ, 0x3c, !PT ;  /* 0x0000001213137212 */ /* 0x000fca00078e3cff */
[----:B------:R1:W-:Y:S01]  /*70f0*/  STL.64 [R1+0xc0], R18 ;  /* 0x0000c01201007387 */ /* 0x0003e20000100a00 */
[----:B0-----:R-:W-:-:S05]  /*7100*/  LOP3.LUT R3, R6, 0x1f, RZ, 0xc0, !PT ;  /* 0x0000001f06037812 */ /* 0x001fca00078ec0ff */
[----:B------:R-:W-:-:S04]  /*7110*/  IMAD R3, R3, UR12, RZ ;  /* 0x0000000c03037c24 */ /* 0x000fc8000f8e02ff */
[----:B------:R-:W-:Y:S01]  /*7120*/  IMAD.WIDE R4, R3, 0x2, R18 ;  /* 0x0000000203047825 */ /* 0x000fe200078e0212 */
[----:B------:R-:W-:Y:S03]  /*7130*/  BAR.SYNC.DEFER_BLOCKING 0x0 ;  /* 0x0000000000007b1d */ /* 0x000fe60000010000 */
[----:B-1----:R-:W-:Y:S02]  /*7140*/  IMAD.MOV.U32 R18, RZ, RZ, R21 ;  /* 0x000000ffff127224 */ /* 0x002fe400078e0015 */
[----:B------:R-:W-:-:S05]  /*7150*/  IMAD.MOV.U32 R19, RZ, RZ, R20 ;  /* 0x000000ffff137224 */ /* 0x000fca00078e0014 */
[----:B------:R0:W-:Y:S01]  /*7160*/  STL.64 [R1+0xc8], R18 ;  /* 0x0000c81201007387 */ /* 0x0001e20000100a00 */
[----:B------:R-:W-:-:S03]  /*7170*/  IMAD.MOV.U32 R21, RZ, RZ, R252 ;  /* 0x000000ffff157224 */ /* 0x000fc600078e00fc */
[----:B------:R-:W2:Y:S04]  /*7180*/  LDL.LU R7, [R1+0x90] ;  /* 0x0000900001077983 */ /* 0x000ea80000300800 */
[----:B------:R1:W3:Y:S02]  /*7190*/  @!P0 LDG.E.U16 R49, desc[UR6][R4.64] ;  /* 0x0000000604318981 */ /* 0x0002e4000c1e1500 */
[----:B-1----:R-:W-:-:S04]  /*71a0*/  IMAD.WIDE R4, R3, 0x2, R18 ;  /* 0x0000000203047825 */ /* 0x002fc800078e0212 */
[----:B0-----:R-:W-:Y:S01]  /*71b0*/  IMAD.MOV.U32 R18, RZ, RZ, R23 ;  /* 0x000000ffff127224 */ /* 0x001fe200078e0017 */
[----:B------:R0:W3:Y:S01]  /*71c0*/  @!P0 LDG.E.U16 R41, desc[UR6][R4.64] ;  /* 0x0000000604298981 */ /* 0x0000e2000c1e1500 */
[----:B------:R-:W-:Y:S02]  /*71d0*/  IMAD.MOV.U32 R19, RZ, RZ, R22 ;  /* 0x000000ffff137224 */ /* 0x000fe400078e0016 */
[----:B0-----:R-:W-:-:S03]  /*71e0*/  IMAD.WIDE R4, R3, 0x2, R18 ;  /* 0x0000000203047825 */ /* 0x001fc600078e0212 */
[----:B------:R0:W-:Y:S04]  /*71f0*/  STL.64 [R1+0xd0], R18 ;  /* 0x0000d01201007387 */ /* 0x0001e80000100a00 */
[----:B------:R1:W3:Y:S04]  /*7200*/  @!P0 LDG.E.U16 R48, desc[UR6][R4.64] ;  /* 0x0000000604308981 */ /* 0x0002e8000c1e1500 */
[----:B0-----:R-:W3:Y:S04]  /*7210*/  LDL.LU R19, [R1+0x94] ;  /* 0x0000940001137983 */ /* 0x001ee80000300800 */
[----:B------:R-:W3:Y:S01]  /*7220*/  LDL.LU R18, [R1+0x98] ;  /* 0x0000980001127983 */ /* 0x000ee20000300800 */
[----:B----4-:R-:W-:-:S04]  /*7230*/  IMAD.MOV.U32 R20, RZ, RZ, R2 ;  /* 0x000000ffff147224 */ /* 0x010fc800078e0002 */
[----:B-1----:R-:W-:Y:S01]  /*7240*/  IMAD.WIDE R4, R3, 0x2, R20 ;  /* 0x0000000203047825 */ /* 0x002fe200078e0214 */
[----:B------:R0:W-:Y:S04]  /*7250*/  STL.64 [R1+0xd8], R20 ;  /* 0x0000d81401007387 */ /* 0x0001e80000100a00 */
[----:B------:R2:W4:Y:S04]  /*7260*/  @!P0 LDG.E.U16 R42, desc[UR6][R4.64] ;  /* 0x00000006042a8981 */ /* 0x000528000c1e1500 */
[----:B0-----:R-:W4:Y:S04]  /*7270*/  LDL.LU R21, [R1+0x9c] ;  /* 0x00009c0001157983 */ /* 0x001f280000300800 */
[----:B------:R-:W4:Y:S04]  /*7280*/  LDL.LU R20, [R1+0xa0] ;  /* 0x0000a00001147983 */ /* 0x000f280000300800 */
[----:B------:R-:W3:Y:S01]  /*7290*/  LDL.LU R5, [R1+0x84] ;  /* 0x0000840001057983 */ /* 0x000ee20000300800 */
[C---:B------:R-:W-:Y:S01]  /*72a0*/  IMAD.SHL.U32 R2, R6.reuse, 0x2, RZ ;  /* 0x0000000206027824 */ /* 0x040fe200078e00ff */
[----:B------:R-:W-:-:S04]  /*72b0*/  LOP3.LUT R6, R6, 0x40, RZ, 0xc0, !PT ;  /* 0x0000004006067812 */ /* 0x000fc800078ec0ff */
[----:B------:R-:W-:-:S05]  /*72c0*/  LOP3.LUT R2, R2, 0x7e, RZ, 0xc0, !PT ;  /* 0x0000007e02027812 */ /* 0x000fca00078ec0ff */
[----:B------:R-:W-:Y:S02]  /*72d0*/  IMAD R2, R6, 0x40, R2 ;  /* 0x0000004006027824 */ /* 0x000fe400078e0202 */
[----:B--2---:R-:W-:-:S05]  /*72e0*/  IMAD.MOV.U32 R4, RZ, RZ, R7 ;  /* 0x000000ffff047224 */ /* 0x004fca00078e0007 */
[----:B---3--:R0:W-:Y:S04]  /*72f0*/  STL.64 [R1+0xb8], R4 ;  /* 0x0000b80401007387 */ /* 0x0081e80000100a00 */
[----:B------:R-:W2:Y:S04]  /*7300*/  LDL.LU R7, [R1+0xa4] ;  /* 0x0000a40001077983 */ /* 0x000ea80000300800 */
[----:B------:R-:W3:Y:S01]  /*7310*/  LDL.LU R6, [R1+0x5dc] ;  /* 0x0005dc0001067983 */ /* 0x000ee20000300800 */
[----:B0-----:R-:W-:-:S03]  /*7320*/  IMAD.WIDE R4, R3, 0x2, R4 ;  /* 0x0000000203047825 */ /* 0x001fc600078e0204 */
[----:B------:R0:W-:Y:S04]  /*7330*/  STL.64 [R1+0xb0], R18 ;  /* 0x0000b01201007387 */ /* 0x0001e80000100a00 */
[----:B------:R1:W3:Y:S02]  /*7340*/  @!P0 LDG.E.U16 R43, desc[UR6][R4.64] ;  /* 0x00000006042b8981 */ /* 0x0002e4000c1e1500 */
[C---:B-1----:R-:W-:Y:S02]  /*7350*/  IMAD.WIDE R4, R3.reuse, 0x2, R18 ;  /* 0x0000000203047825 */ /* 0x042fe400078e0212 */
[----:B0-----:R-:W3:Y:S04]  /*7360*/  LDL.LU R19, [R1+0x5e0] ;  /* 0x0005e00001137983 */ /* 0x001ee80000300800 */
[----:B------:R-:W3:Y:S04]  /*7370*/  LDL.LU R18, [R1+0x5e4] ;  /* 0x0005e40001127983 */ /* 0x000ee80000300800 */
[----:B------:R0:W3:Y:S04]  /*7380*/  @!P0 LDG.E.U16 R50, desc[UR6][R4.64] ;  /* 0x0000000604328981 */ /* 0x0000e8000c1e1500 */
[----:B----4-:R1:W-:Y:S04]  /*7390*/  STL.64 [R1+0xa8], R20 ;  /* 0x0000a81401007387 */ /* 0x0103e80000100a00 */
[----:B------:R4:W-:Y:S01]  /*73a0*/  STS.U16 [R2+UR4], R13 ;  /* 0x0000000d02007988 */ /* 0x0009e20008000404 */
[----:B0-----:R-:W-:-:S05]  /*73b0*/  IMAD.WIDE R4, R3, 0x2, R20 ;  /* 0x0000000203047825 */ /* 0x001fca00078e0214 */
[----:B------:R2:W3:Y:S04]  /*73c0*/  @!P0 LDG.E.U16 R44, desc[UR6][R4.64] ;  /* 0x00000006042c8981 */ /* 0x0004e8000c1e1500 */
[----:B-1----:R-:W3:Y:S04]  /*73d0*/  LDL.LU R20, [R1+0x5e8] ;  /* 0x0005e80001147983 */ /* 0x002ee80000300800 */
[----:B----4-:R-:W4:Y:S04]  /*73e0*/  LDL.LU R13, [R1+0x5ec] ;  /* 0x0005ec00010d7983 */ /* 0x010f280000300800 */
[----:B------:R0:W-:Y:S04]  /*73f0*/  STS.U16 [R2+UR4+0x6000], R16 ;  /* 0x0060001002007988 */ /* 0x0001e80008000404 */
[----:B------:R1:W-:Y:S01]  /*7400*/  STS.U16 [R2+UR4+0x2000], R15 ;  /* 0x0020000f02007988 */ /* 0x0003e20008000404 */
[----:B--2---:R-:W-:-:S03]  /*7410*/  IMAD.MOV.U32 R5, RZ, RZ, R7 ;  /* 0x000000ffff057224 */ /* 0x004fc600078e0007 */
[----:B------:R-:W2:Y:S01]  /*7420*/  LDL.LU R7, [R1+0x5f0] ;  /* 0x0005f00001077983 */ /* 0x000ea20000300800 */
[----:B---3--:R-:W-:-:S03]  /*7430*/  IMAD.MOV.U32 R4, RZ, RZ, R6 ;  /* 0x000000ffff047224 */ /* 0x008fc600078e0006 */
[----:B------:R-:W2:Y:S04]  /*7440*/  LDL.LU R6, [R1+0x5f4] ;  /* 0x0005f40001067983 */ /* 0x000ea80000300800 */
[----:B------:R3:W-:Y:S04]  /*7450*/  STL.64 [R1+0xa0], R4 ;  /* 0x0000a00401007387 */ /* 0x0007e80000100a00 */
[----:B0-----:R-:W2:Y:S04]  /*7460*/  LDL.LU R16, [R1+0x5f8] ;  /* 0x0005f80001107983 */ /* 0x001ea80000300800 */
[----:B-1----:R-:W2:Y:S01]  /*7470*/  LDL.LU R15, [R1+0x5fc] ;  /* 0x0005fc00010f7983 */ /* 0x002ea20000300800 */
[----:B------:R-:W-:Y:S01]  /*7480*/  PRMT R251, RZ, 0x7610, R251 ;  /* 0x00007610fffb7816 */ /* 0x000fe200000000fb */
[----:B---3--:R-:W-:-:S05]  /*7490*/  IMAD.WIDE R4, R3, 0x2, R4 ;  /* 0x0000000203047825 */ /* 0x008fca00078e0204 */
[----:B------:R0:W3:Y:S01]  /*74a0*/  @!P0 LDG.E.U16 R251, desc[UR6][R4.64] ;  /* 0x0000000604fb8981 */ /* 0x0000e2000c1e1500 */
[----:B------:R-:W-:Y:S01]  /*74b0*/  PRMT R250, RZ, 0x7610, R250 ;  /* 0x00007610fffa7816 */ /* 0x000fe200000000fa */
[----:B0-----:R-:W-:-:S05]  /*74c0*/  IMAD.WIDE R4, R3, 0x2, R18 ;  /* 0x0000000203047825 */ /* 0x001fca00078e0212 */
[----:B------:R0:W3:Y:S01]  /*74d0*/  @!P0 LDG.E.U16 R45, desc[UR6][R4.64] ;  /* 0x00000006042d8981 */ /* 0x0000e2000c1e1500 */
[----:B------:R-:W-:Y:S02]  /*74e0*/  IMAD.MOV.U32 R21, RZ, RZ, R20 ;  /* 0x000000ffff157224 */ /* 0x000fe400078e0014 */
[----:B----4-:R-:W-:Y:S01]  /*74f0*/  IMAD.MOV.U32 R20, RZ, RZ, R13 ;  /* 0x000000ffff147224 */ /* 0x010fe200078e000d */
[----:B------:R-:W-:Y:S03]  /*7500*/  STS.U16 [R2+UR4+0x400], R8 ;  /* 0x0004000802007988 */ /* 0x000fe60008000404 */
[----:B0-----:R-:W-:Y:S01]  /*7510*/  IMAD.WIDE R4, R3, 0x2, R20 ;  /* 0x0000000203047825 */ /* 0x001fe200078e0214 */
[----:B------:R-:W-:Y:S04]  /*7520*/  STS.U16 [R2+UR4+0x2400], R9 ;  /* 0x0024000902007988 */ /* 0x000fe80008000404 */
[----:B------:R2:W4:Y:S01]  /*7530*/  @!P0 LDG.E.U16 R250, desc[UR6][R4.64] ;  /* 0x0000000604fa8981 */ /* 0x000522000c1e1500 */
[----:B------:R-:W-:-:S03]  /*7540*/  PRMT R248, RZ, 0x7610, R248 ;  /* 0x00007610fff87816 */ /* 0x000fc600000000f8 */
[----:B------:R-:W3:Y:S04]  /*7550*/  LDL.LU R13, [R1+0x60c] ;  /* 0x00060c00010d7983 */ /* 0x000ee80000300800 */
[----:B------:R0:W-:Y:S04]  /*7560*/  STS.U16 [R2+UR4+0x4400], R11 ;  /* 0x0044000b02007988 */ /* 0x0001e80008000404 */
[----:B------:R1:W-:Y:S04]  /*7570*/  STS.U16 [R2+UR4+0x4000], R17 ;  /* 0x0040001102007988 */ /* 0x0003e80008000404 */
[----:B0-----:R-:W4:Y:S01]  /*7580*/  LDL.LU R11, [R1+0x604] ;  /* 0x00060400010b7983 */ /* 0x001f220000300800 */
[----:B--2---:R-:W-:-:S05]  /*7590*/  IMAD.WIDE R4, R3, 0x2, R6 ;  /* 0x0000000203047825 */ /* 0x004fca00078e0206 */
[----:B------:R0:W2:Y:S01]  /*75a0*/  @!P0 LDG.E.U16 R46, desc[UR6][R4.64] ;  /* 0x00000006042e8981 */ /* 0x0000a2000c1e1500 */
[----:B------:R-:W-:Y:S02]  /*75b0*/  IMAD.MOV.U32 R9, RZ, RZ, R16 ;  /* 0x000000ffff097224 */ /* 0x000fe400078e0010 */
[----:B------:R-:W-:Y:S02]  /*75c0*/  IMAD.MOV.U32 R8, RZ, RZ, R15 ;  /* 0x000000ffff087224 */ /* 0x000fe400078e000f */
[----:B------:R-:W2:Y:S02]  /*75d0*/  LDL.LU R15, [R1+0x614] ;  /* 0x00061400010f7983 */ /* 0x000ea40000300800 */
[----:B0-----:R-:W-:Y:S02]  /*75e0*/  IMAD.WIDE R4, R3, 0x2, R8 ;  /* 0x0000000203047825 */ /* 0x001fe400078e0208 */
[----:B-1----:R-:W2:Y:S04]  /*75f0*/  LDL.LU R17, [R1+0x618] ;  /* 0x0006180001117983 */ /* 0x002ea80000300800 */
[----:B------:R-:W2:Y:S04]  /*7600*/  LDL.LU R16, [R1+0x61c] ;  /* 0x00061c0001107983 */ /* 0x000ea80000300800 */
[----:B------:R0:W2:Y:S04]  /*7610*/  @!P0 LDG.E.U16 R248, desc[UR6][R4.64] ;  /* 0x0000000604f88981 */ /* 0x0000a8000c1e1500 */
[----:B------:R-:W3:Y:S04]  /*7620*/  LDL.LU R5, [R1+0x600] ;  /* 0x0006000001057983 */ /* 0x000ee80000300800 */
[----:B------:R4:W-:Y:S02]  /*7630*/  STS.U16 [R2+UR4+0x6400], R10 ;  /* 0x0064000a02007988 */ /* 0x0009e40008000404 */
[----:B----4-:R-:W-:-:S02]  /*7640*/  IMAD.MOV.U32 R10, RZ, RZ, R11 ;  /* 0x000000ffff0a7224 */ /* 0x010fc400078e000b */
[----:B---3--:R-:W-:Y:S02]  /*7650*/  IMAD.MOV.U32 R11, RZ, RZ, R5 ;  /* 0x000000ffff0b7224 */ /* 0x008fe400078e0005 */
[----:B0-----:R-:W-:-:S05]  /*7660*/  IMAD.WIDE R4, R3, 0x2, R10 ;  /* 0x0000000203047825 */ /* 0x001fca00078e020a */
[----:B------:R0:W3:Y:S04]  /*7670*/  @!P0 LDG.E.U16 R47, desc[UR6][R4.64] ;  /* 0x00000006042f8981 */ /* 0x0000e8000c1e1500 */
[----:B------:R-:W4:Y:S04]  /*7680*/  LDL.LU R5, [R1+0x608] ;  /* 0x0006080001057983 */ /* 0x000f280000300800 */
[----:B------:R1:W-:Y:S01]  /*7690*/  STS.U16 [R2+UR4+0x800], R12 ;  /* 0x0008000c02007988 */ /* 0x0003e20008000404 */
[----:B------:R-:W-:Y:S01]  /*76a0*/  PRMT R252, RZ, 0x7610, R252 ;  /* 0x00007610fffc7816 */ /* 0x000fe200000000fc */
[----:B-1----:R-:W-:-:S02]  /*76b0*/  IMAD.MOV.U32 R12, RZ, RZ, R13 ;  /* 0x000000ffff0c7224 */ /* 0x002fc400078e000d */
[----:B----4-:R-:W-:Y:S02]  /*76c0*/  IMAD.MOV.U32 R13, RZ, RZ, R5 ;  /* 0x000000ffff0d7224 */ /* 0x010fe400078e0005 */
[----:B0-----:R-:W-:-:S05]  /*76d0*/  IMAD.WIDE R4, R3, 0x2, R12 ;  /* 0x0000000203047825 */ /* 0x001fca00078e020c */
[----:B------:R0:W4:Y:S04]  /*76e0*/  @!P0 LDG.E.U16 R252, desc[UR6][R4.64] ;  /* 0x0000000604fc8981 */ /* 0x000128000c1e1500 */
[----:B------:R-:W3:Y:S04]  /*76f0*/  LDL.LU R5, [R1+0x610] ;  /* 0x0006100001057983 */ /* 0x000ee80000300800 */
[----:B------:R2:W-:Y:S01]  /*7700*/  STS.U16 [R2+UR4+0x2800], R14 ;  /* 0x0028000e02007988 */ /* 0x0005e20008000404 */
[----:B------:R-:W-:Y:S01]  /*7710*/  PRMT R23, RZ, 0x7610, R23 ;  /* 0x00007610ff177816 */ /* 0x000fe20000000017 */
[----:B--2---:R-:W-:Y:S01]  /*7720*/  IMAD.MOV.U32 R14, RZ, RZ, R15 ;  /* 0x000000ffff0e7224 */ /* 0x004fe200078e000f */
[----:B------:R-:W-:Y:S01]  /*7730*/  PRMT R22, RZ, 0x7610, R22 ;  /* 0x00007610ff167816 */ /* 0x000fe20000000016 */
[----:B------:R1:W-:Y:S04]  /*7740*/  STS.U16 [R2+UR4+0x4800], R179 ;  /* 0x004800b302007988 */ /* 0x0003e80008000404 */
[----:B------:R2:W-:Y:S04]  /*7750*/  STS.U16 [R2+UR4+0x6800], R180 ;  /* 0x006800b402007988 */ /* 0x0005e80008000404 */
[----:B------:R0:W-:Y:S04]  /*7760*/  STS.U16 [R2+UR4+0xc00], R181 ;  /* 0x000c00b502007988 */ /* 0x0001e80008000404 */
[----:B-1----:R-:W4:Y:S04]  /*7770*/  LDL.LU R179, [R1+0x87c] ;  /* 0x00087c0001b37983 */ /* 0x002f280000300800 */
[----:B--2---:R-:W2:Y:S04]  /*7780*/  LDL.LU R180, [R1+0x878] ;  /* 0x0008780001b47983 */ /* 0x004ea80000300800 */
[----:B0-----:R-:W2:Y:S04]  /*7790*/  LDL.LU R181, [R1+0x874] ;  /* 0x0008740001b57983 */ /* 0x001ea80000300800 */
[----:B------:R0:W-:Y:S04]  /*77a0*/  STS.U16 [R2+UR4+0x2c00], R182 ;  /* 0x002c00b602007988 */ /* 0x0001e80008000404 */
[----:B------:R1:W-:Y:S04]  /*77b0*/  STS.U16 [R2+UR4+0x4c00], R183 ;  /* 0x004c00b702007988 */ /* 0x0003e80008000404 */
[----:B------:R1:W-:Y:S04]  /*77c0*/  STS.U16 [R2+UR4+0x6c00], R120 ;  /* 0x006c007802007988 */ /* 0x0003e80008000404 */
[----:B0-----:R-:W2:Y:S04]  /*77d0*/  LDL.LU R182, [R1+0x870] ;  /* 0x0008700001b67983 */ /* 0x001ea80000300800 */
[----:B-1----:R-:W2:Y:S04]  /*77e0*/  LDL.LU R183, [R1+0x86c] ;  /* 0x00086c0001b77983 */ /* 0x002ea80000300800 */
[----:B------:R-:W2:Y:S01]  /*77f0*/  LDL.LU R120, [R1+0x868] ;  /* 0x0008680001787983 */ /* 0x000ea20000300800 */
[----:B---3--:R-:W-:-:S02]  /*7800*/  IMAD.MOV.U32 R15, RZ, RZ, R5 ;  /* 0x000000ffff0f7224 */ /* 0x008fc400078e0005 */
[----:B------:R-:W-:-:S05]  /*7810*/  IMAD.WIDE R4, R3, 0x2, R14 ;  /* 0x0000000203047825 */ /* 0x000fca00078e020e */
[----:B------:R0:W3:Y:S02]  /*7820*/  @!P0 LDG.E.U16 R23, desc[UR6][R4.64] ;  /* 0x0000000604178981 */ /* 0x0000e4000c1e1500 */
[----:B0-----:R-:W-:-:S05]  /*7830*/  IMAD.WIDE R4, R3, 0x2, R16 ;  /* 0x0000000203047825 */ /* 0x001fca00078e0210 */
[----:B------:R0:W2:Y:S02]  /*7840*/  @!P0 LDG.E.U16 R22, desc[UR6][R4.64] ;  /* 0x0000000604168981 */ /* 0x0000a4000c1e1500 */
[----:B0-----:R-:W-:-:S05]  /*7850*/  LOP3.LUT R4, R2, 0x10, RZ, 0x3c, !PT ;  /* 0x0000001002047812 */ /* 0x001fca00078e3cff */
[----:B------:R0:W-:Y:S04]  /*7860*/  STS.U16 [R4+UR4+0x80], R121 ;  /* 0x0000807904007988 */ /* 0x0001e80008000404 */
[----:B------:R1:W-:Y:S04]  /*7870*/  STS.U16 [R4+UR4+0x2080], R122 ;  /* 0x0020807a04007988 */ /* 0x0003e80008000404 */
[----:B------:R4:W-:Y:S04]  /*7880*/  STS.U16 [R4+UR4+0x4080], R123 ;  /* 0x0040807b04007988 */ /* 0x0009e80008000404 */
[----:B0-----:R-:W2:Y:S04]  /*7890*/  LDL.LU R121, [R1+0x864] ;  /* 0x0008640001797983 */ /* 0x001ea80000300800 */
[----:B-1----:R-:W2:Y:S04]  /*78a0*/  LDL.LU R122, [R1+0x860] ;  /* 0x00086000017a7983 */ /* 0x002ea80000300800 */
[----:B----4-:R-:W4:Y:S04]  /*78b0*/  LDL.LU R123, [R1+0x85c] ;  /* 0x00085c00017b7983 */ /* 0x010f280000300800 */
[----:B------:R0:W-:Y:S04]  /*78c0*/  STS.U16 [R4+UR4+0x6080], R124 ;  /* 0x0060807c04007988 */ /* 0x0001e80008000404 */
[----:B------:R1:W-:Y:S04]  /*78d0*/  STS.U16 [R4+UR4+0x480], R125 ;  /* 0x0004807d04007988 */ /* 0x0003e80008000404 */
[----:B------:R1:W-:Y:S04]  /*78e0*/  STS.U16 [R4+UR4+0x2480], R126 ;  /* 0x0024807e04007988 */ /* 0x0003e80008000404 */
[----:B0-----:R-:W4:Y:S04]  /*78f0*/  LDL.LU R124, [R1+0x858] ;  /* 0x00085800017c7983 */ /* 0x001f280000300800 */
[----:B-1----:R-:W4:Y:S04]  /*7900*/  LDL.LU R125, [R1+0x854] ;  /* 0x00085400017d7983 */ /* 0x002f280000300800 */
[----:B------:R-:W4:Y:S04]  /*7910*/  LDL.LU R126, [R1+0x850] ;  /* 0x00085000017e7983 */ /* 0x000f280000300800 */
[----:B------:R0:W-:Y:S04]  /*7920*/  STS.U16 [R4+UR4+0x4480], R127 ;  /* 0x0044807f04007988 */ /* 0x0001e80008000404 */
[----:B------:R1:W-:Y:S01]  /*7930*/  STS.U16 [R4+UR4+0x6480], R128 ;  /* 0x0064808004007988 */ /* 0x0003e20008000404 */
[----:B------:R-:W-:-:S03]  /*7940*/  LOP3.LUT R3, R2, 0x20, RZ, 0x3c, !PT ;  /* 0x0000002002037812 */ /* 0x000fc600078e3cff */
[----:B------:R1:W-:Y:S04]  /*7950*/  STS.U16 [R4+UR4+0x880], R129 ;  /* 0x0008808104007988 */ /* 0x0003e80008000404 */
[----:B0-----:R-:W4:Y:S04]  /*7960*/  LDL.LU R127, [R1+0x84c] ;  /* 0x00084c00017f7983 */ /* 0x001f280000300800 */
[----:B-1----:R-:W4:Y:S04]  /*7970*/  LDL.LU R128, [R1+0x848] ;  /* 0x0008480001807983 */ /* 0x002f280000300800 */
[----:B------:R-:W4:Y:S04]  /*7980*/  LDL.LU R129, [R1+0x844] ;  /* 0x0008440001817983 */ /* 0x000f280000300800 */
[----:B------:R0:W-:Y:S04]  /*7990*/  STS.U16 [R4+UR4+0x2880], R130 ;  /* 0x0028808204007988 */ /* 0x0001e80008000404 */
[----:B------:R1:W-:Y:S04]  /*79a0*/  STS.U16 [R4+UR4+0x4880], R131 ;  /* 0x0048808304007988 */ /* 0x0003e80008000404 */
        /* <DEDUP_REMOVED lines=26> */
[----:B-1----:R-:W4:Y:S01]  /*7b50*/  LDL.LU R143, [R1+0x80c] ;  /* 0x00080c00018f7983 */ /* 0x002f220000300800 */
[----:B------:R-:W-:-:S03]  /*7b60*/  LOP3.LUT R2, R2, 0x30, RZ, 0x3c, !PT ;  /* 0x0000003002027812 */ /* 0x000fc600078e3cff */
[----:B------:R-:W4:Y:S04]  /*7b70*/  LDL.LU R144, [R1+0x808] ;  /* 0x0008080001907983 */ /* 0x000f280000300800 */
[----:B------:R0:W-:Y:S01]  /*7b80*/  STS.U16 [R3+UR4+0x900], R145 ;  /* 0x0009009103007988 */ /* 0x0001e20008000404 */
[----:B------:R-:W-:-:S03]  /*7b90*/  IMAD.SHL.U32 R4, R249, 0x2, RZ ;  /* 0x00000002f9047824 */ /* 0x000fc600078e00ff */
        /* <DEDUP_REMOVED lines=13> */
[----:B------:R-:W-:-:S03]  /*7c70*/  SHF.R.S32.HI R5, RZ, 0x6, R249 ;  /* 0x00000006ff057819 */ /* 0x000fc600000114f9 */
[----:B------:R1:W-:Y:S04]  /*7c80*/  STS.U16 [R3+UR4+0x6d00], R88 ;  /* 0x006d005803007988 */ /* 0x0003e80008000404 */
[----:B------:R1:W-:Y:S04]  /*7c90*/  STS.U16 [R2+UR4+0x180], R89 ;  /* 0x0001805902007988 */ /* 0x0003e80008000404 */
[----:B0-----:R-:W4:Y:S01]  /*7ca0*/  LDL.LU R151, [R1+0x7ec] ;  /* 0x0007ec0001977983 */ /* 0x001f220000300800 */
[----:B-1----:R-:W-:-:S03]  /*7cb0*/  LOP3.LUT R3, R249, 0x40, RZ, 0xc0, !PT ;  /* 0x00000040f9037812 */ /* 0x002fc600078ec0ff */
[----:B------:R-:W4:Y:S04]  /*7cc0*/  LDL.LU R88, [R1+0x7e8] ;  /* 0x0007e80001587983 */ /* 0x000f280000300800 */
[----:B------:R-:W4:Y:S04]  /*7cd0*/  LDL.LU R89, [R1+0x7e4] ;  /* 0x0007e40001597983 */ /* 0x000f280000300800 */
[----:B------:R0:W-:Y:S04]  /*7ce0*/  STS.U16 [R2+UR4+0x2180], R90 ;  /* 0x0021805a02007988 */ /* 0x0001e80008000404 */
[----:B------:R1:W-:Y:S01]  /*7cf0*/  STS.U16 [R2+UR4+0x4180], R91 ;  /* 0x0041805b02007988 */ /* 0x0003e20008000404 */
[----:B------:R-:W-:-:S03]  /*7d00*/  SGXT R5, R5, 0x1 ;  /* 0x000000010505781a */ /* 0x000fc60000000200 */
[----:B------:R3:W-:Y:S04]  /*7d10*/  STS.U16 [R2+UR4+0x6180], R92 ;  /* 0x0061805c02007988 */ /* 0x0007e80008000404 */
[----:B0-----:R-:W4:Y:S01]  /*7d20*/  LDL.LU R90, [R1+0x7e0] ;  /* 0x0007e000015a7983 */ /* 0x001f220000300800 */
[----:B------:R-:W-:-:S03]  /*7d30*/  IMAD R3, R3, 0x40, R4 ;  /* 0x0000004003037824 */ /* 0x000fc600078e0204 */
[----:B-1----:R-:W4:Y:S04]  /*7d40*/  LDL.LU R91, [R1+0x7dc] ;  /* 0x0007dc00015b7983 */ /* 0x002f280000300800 */
[----:B---3--:R-:W3:Y:S04]  /*7d50*/  LDL.LU R92, [R1+0x7d8] ;  /* 0x0007d800015c7983 */ /* 0x008ee80000300800 */
[----:B------:R0:W-:Y:S04]  /*7d60*/  STS.U16 [R2+UR4+0x580], R93 ;  /* 0x0005805d02007988 */ /* 0x0001e80008000404 */
[----:B------:R1:W-:Y:S04]  /*7d70*/  STS.U16 [R2+UR4+0x2580], R94 ;  /* 0x0025805e02007988 */ /* 0x0003e80008000404 */
[----:B------:R1:W-:Y:S04]  /*7d80*/  STS.U16 [R2+UR4+0x4580], R95 ;  /* 0x0045805f02007988 */ /* 0x0003e80008000404 */
[----:B0-----:R-:W3:Y:S04]  /*7d90*/  LDL.LU R93, [R1+0x7d4] ;  /* 0x0007d400015d7983 */ /* 0x001ee80000300800 */
[----:B-1----:R-:W3:Y:S01]  /*7da0*/  LDL.LU R94, [R1+0x7d0] ;  /* 0x0007d000015e7983 */ /* 0x002ee20000300800 */
[----:B------:R-:W-:-:S03]  /*7db0*/  LOP3.LUT R4, R4, 0x90, R5, 0x78, !PT ;  /* 0x0000009004047812 */ /* 0x000fc600078e7805 */
[----:B------:R-:W3:Y:S04]  /*7dc0*/  LDL.LU R95, [R1+0x7cc] ;  /* 0x0007cc00015f7983 */ /* 0x000ee80000300800 */
[----:B------:R0:W-:Y:S01]  /*7dd0*/  STS.U16 [R2+UR4+0x6580], R96 ;  /* 0x0065806002007988 */ /* 0x0001e20008000404 */
[----:B------:R-:W-:-:S03]  /*7de0*/  LOP3.LUT R5, R3, 0x40, RZ, 0x3c, !PT ;  /* 0x0000004003057812 */ /* 0x000fc600078e3cff */
[----:B------:R1:W-:Y:S04]  /*7df0*/  STS.U16 [R2+UR4+0x980], R97 ;  /* 0x0009806102007988 */ /* 0x0003e80008000404 */
[----:B------:R2:W-:Y:S04]  /*7e00*/  STS.U16 [R2+UR4+0x2980], R98 ;  /* 0x0029806202007988 */ /* 0x0005e80008000404 */
[----:B0-----:R-:W3:Y:S04]  /*7e10*/  LDL.LU R96, [R1+0x7c8] ;  /* 0x0007c80001607983 */ /* 0x001ee80000300800 */
[----:B-1----:R-:W3:Y:S04]  /*7e20*/  LDL.LU R97, [R1+0x7c4] ;  /* 0x0007c40001617983 */ /* 0x002ee80000300800 */
[----:B--2---:R-:W3:Y:S04]  /*7e30*/  LDL.LU R98, [R1+0x7c0] ;  /* 0x0007c00001627983 */ /* 0x004ee80000300800 */
[----:B------:R0:W-:Y:S04]  /*7e40*/  STS.U16 [R2+UR4+0x4980], R99 ;  /* 0x0049806302007988 */ /* 0x0001e80008000404 */
        /* <DEDUP_REMOVED lines=24> */
[----:B------:R1:W-:Y:S01]  /*7fd0*/  STS.U16 [R5+UR4+0x6600], R112 ;  /* 0x0066007005007988 */ /* 0x0003e20008000404 */
[----:B------:R-:W-:-:S03]  /*7fe0*/  LOP3.LUT R2, R3, 0x50, RZ, 0x3c, !PT ;  /* 0x0000005003027812 */ /* 0x000fc600078e3cff */
        /* <DEDUP_REMOVED lines=19> */
[----:B0-----:R-:W3:Y:S01]  /*8120*/  LDL.LU R24, [R1+0x768] ;  /* 0x0007680001187983 */ /* 0x001ee20000300800 */
[----:B------:R-:W-:-:S03]  /*8130*/  LOP3.LUT R5, R3, 0x60, RZ, 0x3c, !PT ;  /* 0x0000006003057812 */ /* 0x000fc600078e3cff */
[----:B-1----:R-:W3:Y:S04]  /*8140*/  LDL.LU R25, [R1+0x764] ;  /* 0x0007640001197983 */ /* 0x002ee80000300800 */
[----:B--2---:R-:W2:Y:S04]  /*8150*/  LDL.LU R26, [R1+0x760] ;  /* 0x00076000011a7983 */ /* 0x004ea80000300800 */
[----:B------:R0:W-:Y:S04]  /*8160*/  STS.U16 [R2+UR4+0x4280], R27 ;  /* 0x0042801b02007988 */ /* 0x0001e80008000404 */
[----:B------:R1:W-:Y:S04]  /*8170*/  STS.U16 [R2+UR4+0x6280], R28 ;  /* 0x0062801c02007988 */ /* 0x0003e80008000404 */
[----:B------:R1:W-:Y:S04]  /*8180*/  STS.U16 [R2+UR4+0x680], R29 ;  /* 0x0006801d02007988 */ /* 0x0003e80008000404 */
[----:B0-----:R-:W2:Y:S04]  /*8190*/  LDL.LU R27, [R1+0x75c] ;  /* 0x00075c00011b7983 */ /* 0x001ea80000300800 */
[----:B------:R-:W-:Y:S04]  /*81a0*/  STS.U16 [R2+UR4+0x2680], R30 ;  /* 0x0026801e02007988 */ /* 0x000fe80008000404 */
        /* <DEDUP_REMOVED lines=9> */
[----:B------:R0:W-:Y:S04]  /*8240*/  STS.U16 [R2+UR4+0x6e80], R81 ;  /* 0x006e805102007988 */ /* 0x0001e80008000404 */
[----:B-1----:R-:W2:Y:S04]  /*8250*/  LDL.LU R28, [R1+0x758] ;  /* 0x00075800011c7983 */ /* 0x002ea80000300800 */
[----:B------:R-:W2:Y:S01]  /*8260*/  LDL.LU R29, [R1+0x754] ;  /* 0x00075400011d7983 */ /* 0x000ea20000300800 */
[----:B0-----:R-:W-:-:S03]  /*8270*/  LOP3.LUT R2, R3, 0x70, RZ, 0x3c, !PT ;  /* 0x0000007003027812 */ /* 0x001fc600078e3cff */
[----:B------:R-:W2:Y:S04]  /*8280*/  LDL.LU R30, [R1+0x750] ;  /* 0x00075000011e7983 */ /* 0x000ea80000300800 */
[----:B------:R-:W2:Y:S04]  /*8290*/  LDL.LU R31, [R1+0x74c] ;  /* 0x00074c00011f7983 */ /* 0x000ea80000300800 */
[----:B------:R-:W2:Y:S04]  /*82a0*/  LDL.LU R32, [R1+0x748] ;  /* 0x0007480001207983 */ /* 0x000ea80000300800 */
        /* <DEDUP_REMOVED lines=16> */
[----:B------:R-:W2:Y:S04]  /*83b0*/  LDL.LU R33, [R1+0x744] ;  /* 0x0007440001217983 */ /* 0x000ea80000300800 */
[----:B------:R-:W-:Y:S04]  /*83c0*/  STS.U16 [R2+UR4+0x6780], R57 ;  /* 0x0067803902007988 */ /* 0x000fe80008000404 */
[----:B------:R0:W-:Y:S04]  /*83d0*/  STS.U16 [R2+UR4+0xb80], R56 ;  /* 0x000b803802007988 */ /* 0x0001e80008000404 */
[----:B------:R-:W-:Y:S04]  /*83e0*/  STS.U16 [R2+UR4+0x2780], R59 ;  /* 0x0027803b02007988 */ /* 0x000fe80008000404 */
[----:B------:R1:W-:Y:S04]  /*83f0*/  STS.U16 [R2+UR4+0x4780], R58 ;  /* 0x0047803a02007988 */ /* 0x0003e80008000404 */
[----:B0-----:R-:W4:Y:S04]  /*8400*/  LDL.LU.64 R56, [R1] ;  /* 0x0000000001387983 */ /* 0x001f280000300a00 */
[----:B------:R-:W-:Y:S04]  /*8410*/  STS.U16 [R2+UR4+0x6380], R61 ;  /* 0x0063803d02007988 */ /* 0x000fe80008000404 */
[----:B------:R0:W-:Y:S04]  /*8420*/  STS.U16 [R2+UR4+0x780], R60 ;  /* 0x0007803c02007988 */ /* 0x0001e80008000404 */
[----:B-1----:R-:W4:Y:S04]  /*8430*/  LDL.LU.64 R58, [R1+0x8] ;  /* 0x00000800013a7983 */ /* 0x002f280000300a00 */
[----:B------:R-:W-:Y:S04]  /*8440*/  STS.U16 [R2+UR4+0x2380], R63 ;  /* 0x0023803f02007988 */ /* 0x000fe80008000404 */
[----:B------:R1:W-:Y:S04]  /*8450*/  STS.U16 [R2+UR4+0x4380], R62 ;  /* 0x0043803e02007988 */ /* 0x0003e80008000404 */
[----:B0-----:R-:W4:Y:S04]  /*8460*/  LDL.LU.64 R60, [R1+0x10] ;  /* 0x00001000013c7983 */ /* 0x001f280000300a00 */
[----:B------:R0:W-:Y:S04]  /*8470*/  STS.U16 [R2+UR4+0x380], R64 ;  /* 0x0003804002007988 */ /* 0x0001e80008000404 */
[----:B-1----:R-:W4:Y:S04]  /*8480*/  LDL.LU.64 R62, [R1+0x18] ;  /* 0x00001800013e7983 */ /* 0x002f280000300a00 */
[----:B0-----:R-:W4:Y:S04]  /*8490*/  LDL.LU.64 R64, [R1+0x20] ;  /* 0x0000200001407983 */ /* 0x001f280000300a00 */
[----:B------:R-:W4:Y:S04]  /*84a0*/  LDL.LU.64 R66, [R1+0x28] ;  /* 0x0000280001427983 */ /* 0x000f280000300a00 */
        /* <DEDUP_REMOVED lines=10> */
[----:B------:R0:W-:Y:S04]  /*8550*/  STS.U16 [R2+UR4+0x2b80], R34 ;  /* 0x002b802202007988 */ /* 0x0001e80008000404 */
[----:B------:R-:W-:Y:S04]  /*8560*/  STS.U16 [R2+UR4+0x4b80], R35 ;  /* 0x004b802302007988 */ /* 0x000fe80008000404 */
[----:B------:R-:W-:Y:S04]  /*8570*/  STS.U16 [R2+UR4+0x6b80], R36 ;  /* 0x006b802402007988 */ /* 0x000fe80008000404 */
[----:B------:R-:W-:Y:S04]  /*8580*/  STS.U16 [R2+UR4+0xf80], R37 ;  /* 0x000f802502007988 */ /* 0x000fe80008000404 */
[----:B------:R-:W-:Y:S04]  /*8590*/  STS.U16 [R2+UR4+0x2f80], R38 ;  /* 0x002f802602007988 */ /* 0x000fe80008000404 */
[----:B------:R-:W-:Y:S04]  /*85a0*/  STS.U16 [R2+UR4+0x4f80], R39 ;  /* 0x004f802702007988 */ /* 0x000fe80008000404 */
[----:B------:R1:W-:Y:S04]  /*85b0*/  STS.U16 [R2+UR4+0x6f80], R40 ;  /* 0x006f802802007988 */ /* 0x0003e80008000404 */
[----:B------:R-:W-:Y:S01]  /*85c0*/  STS.U16 [R4+UR4+0x8200], R41 ;  /* 0x0082002904007988 */ /* 0x000fe20008000404 */
[----:B------:R-:W-:Y:S01]  /*85d0*/  UMOV UR12, UR5 ;  /* 0x00000005000c7c82 */ /* 0x000fe20008000000 */
[----:B------:R-:W-:-:S02]  /*85e0*/  UIADD3.64 UR48, UR8, 0x80, URZ ;  /* 0x0000008008307897 */ /* 0x000fc4000fffe03f */
[----:B------:R-:W-:Y:S01]  /*85f0*/  UIADD3.64 UR52, UR8, 0x100, URZ ;  /* 0x0000010008347897 */ /* 0x000fe2000fffe03f */
[----:B0-----:R-:W2:Y:S01]  /*8600*/  LDL.LU R34, [R1+0x740] ;  /* 0x0007400001227983 */ /* 0x001ea20000300800 */
[----:B-1----:R-:W-:-:S03]  /*8610*/  LOP3.LUT R2, R4, 0x20, RZ, 0x3c, !PT ;  /* 0x0000002004027812 */ /* 0x002fc600078e3cff */
        /* <DEDUP_REMOVED lines=14> */
[----:B------:R0:W-:Y:S01]  /*8700*/  STS.U16 [R2+UR4+0x8f00], R22 ;  /* 0x008f001602007988 */ /* 0x0001e20008000404 */
[----:B------:R1:W-:Y:S06]  /*8710*/  MEMBAR.ALL.CTA ;  /* 0x0000000000007992 */ /* 0x0003ec0000008000 */
[----:B-1----:R-:W1:Y:S01]  /*8720*/  FENCE.VIEW.ASYNC.S ;  /* 0x00000000000073c6 */ /* 0x002e620000000000 */
[----:B------:R-:W-:Y:S01]  /*8730*/  UIADD3.64 UR56, UR8, 0x180, URZ ;  /* 0x0000018008387897 */ /* 0x000fe2000fffe03f */
[----:B------:R-:W-:Y:S01]  /*8740*/  UMOV UR58, UR14 ;  /* 0x0000000e003a7c82 */ /* 0x000fe20008000000 */
[----:B------:R-:W-:Y:S01]  /*8750*/  UMOV UR59, UR15 ;  /* 0x0000000f003b7c82 */ /* 0x000fe20008000000 */
[----:B------:R-:W2:Y:S01]  /*8760*/  LDL.LU R35, [R1+0x73c] ;  /* 0x00073c0001237983 */ /* 0x000ea20000300800 */
[----:B------:R-:W-:Y:S01]  /*8770*/  UMOV UR18, UR10 ;  /* 0x0000000a00127c82 */ /* 0x000fe20008000000 */
[----:B------:R-:W-:Y:S01]  /*8780*/  UMOV UR19, UR11 ;  /* 0x0000000b00137c82 */ /* 0x000fe20008000000 */
[----:B------:R-:W-:Y:S01]  /*8790*/  UMOV UR22, UR14 ;  /* 0x0000000e00167c82 */ /* 0x000fe20008000000 */
[----:B------:R-:W2:Y:S01]  /*87a0*/  LDL.LU R36, [R1+0x738] ;  /* 0x0007380001247983 */ /* 0x000ea20000300800 */
[----:B------:R-:W-:Y:S01]  /*87b0*/  UMOV UR23, UR15 ;  /* 0x0000000f00177c82 */ /* 0x000fe20008000000 */
[----:B------:R-:W-:Y:S01]  /*87c0*/  UMOV UR26, UR10 ;  /* 0x0000000a001a7c82 */ /* 0x000fe20008000000 */
[----:B------:R-:W-:Y:S01]  /*87d0*/  UMOV UR27, UR11 ;  /* 0x0000000b001b7c82 */ /* 0x000fe20008000000 */
[----:B------:R-:W2:Y:S01]  /*87e0*/  LDL.LU R37, [R1+0x734] ;  /* 0x0007340001257983 */ /* 0x000ea20000300800 */
[----:B0-----:R-:W0:Y:S03]  /*87f0*/  LDC R2, c[0x0][0x23c] ;  /* 0x00008f00ff027b82 */ /* 0x001e260000000800 */
[----:B------:R-:W3:Y:S04]  /*8800*/  LDL.LU R249, [R1+0x634] ;  /* 0x0006340001f97983 */ /* 0x000ee80000300800 */
[----:B------:R-:W2:Y:S01]  /*8810*/  LDL.LU R38, [R1+0x730] ;  /* 0x0007300001267983 */ /* 0x000ea20000300800 */
[----:B-1----:R-:W-:Y:S06]  /*8820*/  BAR.SYNC.DEFER_BLOCKING 0x0 ;  /* 0x0000000000007b1d */ /* 0x002fec0000010000 */
[----:B------:R-:W2:Y:S04]  /*8830*/  LDL.LU R39, [R1+0x72c] ;  /* 0x00072c0001277983 */ /* 0x000ea80000300800 */
        /* <DEDUP_REMOVED lines=10> */
[----:B------:R-:W2:Y:S01]  /*88e0*/  LDL.LU R50, [R1+0x700] ;  /* 0x0007000001327983 */ /* 0x000ea20000300800 */
[----:B----4-:R-:W-:-:S06]  /*88f0*/  WARPGROUP.ARRIVE ;  /* 0x00000000000079c5 */ /* 0x010fcc0000000000 */
[----:B------:R-:W-:Y:S01]  /*8900*/  HGMMA.64x64x16.F32.BF16 R56, gdesc[UR12].tnspA, R56, gsb0 ;  /* 0x20e000000c3879f0 */ /* 0x000fe20008001838 */
[----:B0-----:R-:W-:Y:S01]  /*8910*/  IMAD.SHL.U32 R2, R2, 0x20, RZ ;  /* 0x0000002002027824 */ /* 0x001fe200078e00ff */
[----:B------:R-:W-:Y:S01]  /*8920*/  UMOV UR30, UR14 ;  /* 0x0000000e001e7c82 */ /* 0x000fe20008000000 */
        /* <DEDUP_REMOVED lines=9> */
[----:B------:R-:W-:Y:S01]  /*89c0*/  ULDC UR12, c[0x0][0x238] ;  /* 0x00008e00000c7ab9 */ /* 0x000fe20000000800 */
[----:B------:R-:W-:-:S02]  /*89d0*/  WARPGROUP.DEPBAR.LE gsb0, 0x0 ;  /* 0x00008000000079c5 */ /* 0x000fc40000010000 */
[----:B------:R-:W-:-:S06]  /*89e0*/  WARPGROUP.ARRIVE ;  /* 0x00000000000079c5 */ /* 0x000fcc0000000000 */
[----:B------:R-:W-:Y:S03]  /*89f0*/  HGMMA.64x64x16.F32.BF16 R56, gdesc[UR8].tnspA, R56, gsb0 ;  /* 0x20e00000083879f0 */ /* 0x000fe60008001838 */
[----:B------:R-:W-:Y:S02]  /*8a00*/  WARPGROUP.DEPBAR.LE gsb0, 0x0 ;  /* 0x00008000000079c5 */ /* 0x000fe40000010000 */
        /* <DEDUP_REMOVED lines=13> */
[----:B------:R-:W-:Y:S01]  /*8ae0*/  HGMMA.64x64x16.F32.BF16 R152, gdesc[UR20].tnspA, R152, gsb0 ;  /* 0x20e00000149879f0 */ /* 0x000fe20008001898 */
[----:B------:R-:W-:Y:S04]  /*8af0*/  STL.64 [R1], R56 ;  /* 0x0000003801007387 */ /* 0x000fe80000100a00 */
[----:B------:R-:W-:Y:S04]  /*8b00*/  STL.64 [R1+0x8], R58 ;  /* 0x0000083a01007387 */ /* 0x000fe80000100a00 */
[----:B------:R-:W-:Y:S04]  /*8b10*/  STL.64 [R1+0x10], R60 ;  /* 0x0000103c01007387 */ /* 0x000fe80000100a00 */
[----:B------:R-:W-:Y:S04]  /*8b20*/  STL.64 [R1+0x18], R62 ;  /* 0x0000183e01007387 */ /* 0x000fe80000100a00 */
[----:B------:R-:W-:Y:S04]  /*8b30*/  STL.64 [R1+0x20], R64 ;  /* 0x0000204001007387 */ /* 0x000fe80000100a00 */
[----:B------:R-:W-:Y:S04]  /*8b40*/  STL.64 [R1+0x28], R66 ;  /* 0x0000284201007387 */ /* 0x000fe80000100a00 */
[----:B------:R-:W-:Y:S01]  /*8b50*/  STL.64 [R1+0x30], R68 ;  /* 0x0000304401007387 */ /* 0x000fe20000100a00 */
[----:B------:R-:W-:-:S02]  /*8b60*/  WARPGROUP.DEPBAR.LE gsb0, 0x0 ;  /* 0x00008000000079c5 */ /* 0x000fc40000010000 */
[----:B------:R-:W-:-:S06]  /*8b70*/  WARPGROUP.ARRIVE ;  /* 0x00000000000079c5 */ /* 0x000fcc0000000000 */
[----:B------:R-:W-:Y:S01]  /*8b80*/  HGMMA.64x64x16.F32.BF16 R152, gdesc[UR24].tnspA, R152, gsb0 ;  /* 0x20e00000189879f0 */ /* 0x000fe20008001898 */
        /* <DEDUP_REMOVED lines=8> */
[----:B------:R0:W-:Y:S04]  /*8c10*/  STL.64 [R1+0x78], R86 ;  /* 0x0000785601007387 */ /* 0x0001e80000100a00 */
        /* <DEDUP_REMOVED lines=11> */
[----:B------:R-:W4:Y:S01]  /*8cd0*/  LDL.LU.64 R64, [R1+0x6a0] ;  /* 0x0006a00001407983 */ /* 0x000f220000300a00 */
[----:B------:R-:W-:-:S03]  /*8ce0*/  R2UR UR48, R51 ;  /* 0x00000000333072ca */ /* 0x000fc600000e0000 */
[----:B------:R-:W4:Y:S04]  /*8cf0*/  LDL.LU.64 R62, [R1+0x698] ;  /* 0x00069800013e7983 */ /* 0x000f280000300a00 */
[----:B------:R-:W4:Y:S04]  /*8d00*/  LDL.LU.64 R60, [R1+0x690] ;  /* 0x00069000013c7983 */ /* 0x000f280000300a00 */
[----:B------:R-:W4:Y:S04]  /*8d10*/  LDL.LU.64 R58, [R1+0x688] ;  /* 0x00068800013a7983 */ /* 0x000f280000300a00 */
[----:B------:R-:W4:Y:S04]  /*8d20*/  LDL.LU.64 R56, [R1+0x680] ;  /* 0x0006800001387983 */ /* 0x000f280000300a00 */
[----:B------:R-:W2:Y:S01]  /*8d30*/  LDL.LU R51, [R1+0x678] ;  /* 0x0006780001337983 */ /* 0x000ea20000300800 */
[----:B------:R-:W-:-:S03]  /*8d40*/  R2UR UR53, R52 ;  /* 0x00000000343572ca */ /* 0x000fc600000e0000 */
[----:B------:R-:W-:Y:S01]  /*8d50*/  STL.64 [R1+0x660], R240 ;  /* 0x000660f001007387 */ /* 0x000fe20000100a00 */
[----:B------:R-:W-:-:S03]  /*8d60*/  R2UR UR52, R53 ;  /* 0x00000000353472ca */ /* 0x000fc600000e0000 */
[----:B------:R0:W-:Y:S01]  /*8d70*/  STL.64 [R1+0x658], R242 ;  /* 0x000658f201007387 */ /* 0x0001e20000100a00 */
[----:B------:R-:W-:-:S03]  /*8d80*/  R2UR UR57, R54 ;  /* 0x00000000363972ca */ /* 0x000fc600000e0000 */
[----:B------:R1:W-:Y:S01]  /*8d90*/  STL.64 [R1+0x650], R244 ;  /* 0x000650f401007387 */ /* 0x0003e20000100a00 */
[----:B------:R-:W-:-:S03]  /*8da0*/  R2UR UR56, R55 ;  /* 0x00000000373872ca */ /* 0x000fc600000e0000 */
[----:B------:R1:W-:Y:S01]  /*8db0*/  STL.64 [R1+0x648], R246 ;  /* 0x000648f601007387 */ /* 0x0003e20000100a00 */
[----:B------:R-:W-:-:S03]  /*8dc0*/  WARPGROUP.DEPBAR.LE gsb0, 0x0 ;  /* 0x00008000000079c5 */ /* 0x000fc60000010000 */
[----:B------:R-:W2:Y:S01]  /*8dd0*/  LDL.LU R52, [R1+0x674] ;  /* 0x0006740001347983 */ /* 0x000ea20000300800 */
[----:B------:R-:W-:-:S03]  /*8de0*/  WARPGROUP.ARRIVE ;  /* 0x00000000000079c5 */ /* 0x000fc60000000000 */
[----:B------:R-:W2:Y:S01]  /*8df0*/  LDL.LU R53, [R1+0x670] ;  /* 0x0006700001357983 */ /* 0x000ea20000300800 */
[C---:B0-----:R-:W-:Y:S01]  /*8e00*/  IMAD.WIDE R242, R2.reuse, 0x2, R16 ;  /* 0x0000000202f27825 */ /* 0x041fe200078e0210 */
[----:B---3--:R-:W-:Y:S01]  /*8e10*/  R2UR UR49, R249 ;  /* 0x00000000f93172ca */ /* 0x008fe200000e0000 */
[----:B------:R-:W-:Y:S01]  /*8e20*/  HGMMA.64x64x16.F32.BF16 R120, gdesc[UR28].tnspA, R120, gsb0 ;  /* 0x20e000001c7879f0 */ /* 0x000fe20008001878 */
[----:B------:R-:W2:Y:S01]  /*8e30*/  LDL.LU R54, [R1+0x66c] ;  /* 0x00066c0001367983 */ /* 0x000ea20000300800 */
[----:B-1----:R-:W-:-:S03]  /*8e40*/  IMAD.WIDE R244, R2, 0x2, R14 ;  /* 0x0000000202f47825 */ /* 0x002fc600078e020e */
[----:B------:R-:W2:Y:S01]  /*8e50*/  LDL.LU R55, [R1+0x668] ;  /* 0x0006680001377983 */ /* 0x000ea20000300800 */
[----:B------:R-:W-:-:S03]  /*8e60*/  IMAD.WIDE R246, R2, 0x2, R12 ;  /* 0x0000000202f67825 */ /* 0x000fc600078e020c */
[----:B------:R-:W3:Y:S01]  /*8e70*/  LDL.LU.64 R4, [R1+0xd0] ;  /* 0x0000d00001047983 */ /* 0x000ee20000300a00 */
[----:B------:R-:W-:-:S03]  /*8e80*/  IMAD.WIDE R250, R2, 0x2, R10 ;  /* 0x0000000202fa7825 */ /* 0x000fc600078e020a */
[----:B------:R-:W4:Y:S01]  /*8e90*/  LDL.LU.64 R240, [R1+0xd8] ;  /* 0x0000d80001f07983 */ /* 0x000f220000300a00 */
[----:B------:R-:W-:-:S03]  /*8ea0*/  IMAD.WIDE R248, R2, 0x2, R8 ;  /* 0x0000000202f87825 */ /* 0x000fc600078e0208 */
[----:B------:R-:W2:Y:S01]  /*8eb0*/  LDL.LU.64 R16, [R1+0xa0] ;  /* 0x0000a00001107983 */ /* 0x000ea20000300a00 */
[----:B------:R-:W-:-:S03]  /*8ec0*/  IMAD.WIDE R22, R2, 0x2, R6 ;  /* 0x0000000202167825 */ /* 0x000fc600078e0206 */
[----:B------:R-:W4:Y:S04]  /*8ed0*/  LDL.LU.64 R14, [R1+0xa8] ;  /* 0x0000a800010e7983 */ /* 0x000f280000300a00 */
[----:B------:R-:W4:Y:S04]  /*8ee0*/  LDL.LU.64 R12, [R1+0xb0] ;  /* 0x0000b000010c7983 */ /* 0x000f280000300a00 */
[----:B------:R-:W4:Y:S04]  /*8ef0*/  LDL.LU.64 R10, [R1+0xb8] ;  /* 0x0000b800010a7983 */ /* 0x000f280000300a00 */
[----:B------:R-:W4:Y:S04]  /*8f00*/  LDL.LU.64 R8, [R1+0xc0] ;  /* 0x0000c00001087983 */ /* 0x000f280000300a00 */
[----:B------:R-:W4:Y:S01]  /*8f10*/  LDL.LU.64 R6, [R1+0xc8] ;  /* 0x0000c80001067983 */ /* 0x000f220000300a00 */
[----:B------:R-:W-:-:S02]  /*8f20*/  WARPGROUP.DEPBAR.LE gsb0, 0x0 ;  /* 0x00008000000079c5 */ /* 0x000fc40000010000 */
[----:B------:R-:W-:-:S06]  /*8f30*/  WARPGROUP.ARRIVE ;  /* 0x00000000000079c5 */ /* 0x000fcc0000000000 */
[----:B------:R-:W-:Y:S03]  /*8f40*/  HGMMA.64x64x16.F32.BF16 R120, gdesc[UR32].tnspA, R120, gsb0 ;  /* 0x20e00000207879f0 */ /* 0x000fe60008001878 */
[----:B------:R-:W-:Y:S02]  /*8f50*/  WARPGROUP.DEPBAR.LE gsb0, 0x0 ;  /* 0x00008000000079c5 */ /* 0x000fe40000010000 */
[----:B------:R-:W-:-:S06]  /*8f60*/  WARPGROUP.ARRIVE ;  /* 0x00000000000079c5 */ /* 0x000fcc0000000000 */
[----:B------:R-:W-:Y:S01]  /*8f70*/  HGMMA.64x64x16.F32.BF16 R88, gdesc[UR36].tnspA, R88, gsb0 ;  /* 0x20e00000245879f0 */ /* 0x000fe20008001858 */
[----:B------:R-:W-:-:S04]  /*8f80*/  IMAD.WIDE R20, R2, 0x2, R20 ;  /* 0x0000000202147825 */ /* 0x000fc800078e0214 */
[----:B------:R-:W-:-:S04]  /*8f90*/  IMAD.WIDE R18, R2, 0x2, R18 ;  /* 0x0000000202127825 */ /* 0x000fc800078e0212 */
[----:B------:R-:W-:Y:S01]  /*8fa0*/  IMAD.MOV.U32 R252, RZ, RZ, R243 ;  /* 0x000000fffffc7224 */ /* 0x000fe200078e00f3 */
[----:B------:R-:W-:Y:S02]  /*8fb0*/  WARPGROUP.DEPBAR.LE gsb0, 0x0 ;  /* 0x00008000000079c5 */ /* 0x000fe40000010000 */
[----:B------:R-:W-:-:S06]  /*8fc0*/  WARPGROUP.ARRIVE ;  /* 0x00000000000079c5 */ /* 0x000fcc0000000000 */
[----:B------:R-:W-:Y:S01]  /*8fd0*/  HGMMA.64x64x16.F32.BF16 R88, gdesc[UR40].tnspA, R88, gsb0 ;  /* 0x20e00000285879f0 */ /* 0x000fe20008001858 */
[----:B---3--:R-:W-:-:S04]  /*8fe0*/  IMAD.WIDE R4, R2, 0x2, R4 ;  /* 0x0000000202047825 */ /* 0x008fc800078e0204 */
[----:B--2---:R-:W-:-:S04]  /*8ff0*/  IMAD.WIDE R16, R2, 0x2, R16 ;  /* 0x0000000202107825 */ /* 0x004fc800078e0210 */
[----:B----4-:R-:W-:-:S04]  /*9000*/  IMAD.WIDE R14, R2, 0x2, R14 ;  /* 0x00000002020e7825 */ /* 0x010fc800078e020e */
[----:B------:R-:W-:-:S04]  /*9010*/  IMAD.WIDE R12, R2, 0x2, R12 ;  /* 0x00000002020c7825 */ /* 0x000fc800078e020c */
[----:B------:R-:W-:-:S04]  /*9020*/  IMAD.WIDE R10, R2, 0x2, R10 ;  /* 0x00000002020a7825 */ /* 0x000fc800078e020a */
[----:B------:R-:W-:-:S04]  /*9030*/  IMAD.WIDE R8, R2, 0x2, R8 ;  /* 0x0000000202087825 */ /* 0x000fc800078e0208 */
[----:B------:R-:W-:-:S04]  /*9040*/  IMAD.WIDE R6, R2, 0x2, R6 ;  /* 0x0000000202067825 */ /* 0x000fc800078e0206 */
[----:B------:R-:W-:Y:S02]  /*9050*/  IMAD.WIDE R2, R2, 0x2, R240 ;  /* 0x0000000202027825 */ /* 0x000fe400078e02f0 */
[----:B------:R0:W5:Y:S04]  /*9060*/  LDL.LU.64 R240, [R1+0x660] ;  /* 0x0006600001f07983 */ /* 0x0001680000300a00 */
[----:B------:R1:W-:Y:S04]  /*9070*/  STL [R1+0x61c], R242 ;  /* 0x00061cf201007387 */ /* 0x0003e80000100800 */
[----:B-1----:R0:W5:Y:S04]  /*9080*/  LDL.LU.64 R242, [R1+0x658] ;  /* 0x0006580001f27983 */ /* 0x0021680000300a00 */
[----:B------:R-:W-:Y:S04]  /*9090*/  STL [R1+0x614], R244 ;  /* 0x000614f401007387 */ /* 0x000fe80000100800 */
[----:B------:R1:W-:Y:S02]  /*90a0*/  STL [R1+0x618], R252 ;  /* 0x000618fc01007387 */ /* 0x0003e40000100800 */
[----:B-1----:R-:W-:-:S02]  /*90b0*/  IMAD.MOV.U32 R252, RZ, RZ, R245 ;  /* 0x000000fffffc7224 */ /* 0x002fc400078e00f5 */
[----:B------:R0:W5:Y:S04]  /*90c0*/  LDL.LU.64 R244, [R1+0x650] ;  /* 0x0006500001f47983 */ /* 0x0001680000300a00 */
[----:B------:R-:W-:Y:S04]  /*90d0*/  STL [R1+0x60c], R246 ;  /* 0x00060cf601007387 */ /* 0x000fe80000100800 */
[----:B------:R1:W-:Y:S02]  /*90e0*/  STL [R1+0x610], R252 ;  /* 0x000610fc01007387 */ /* 0x0003e40000100800 */
[----:B-1----:R-:W-:-:S02]  /*90f0*/  IMAD.MOV.U32 R252, RZ, RZ, R247 ;  /* 0x000000fffffc7224 */ /* 0x002fc400078e00f7 */
[----:B------:R0:W5:Y:S04]  /*9100*/  LDL.LU.64 R246, [R1+0x648] ;  /* 0x0006480001f67983 */ /* 0x0001680000300a00 */
[----:B------:R-:W-:Y:S04]  /*9110*/  STL [R1+0x604], R250 ;  /* 0x000604fa01007387 */ /* 0x000fe80000100800 */
[----:B------:R1:W-:Y:S01]  /*9120*/  STL [R1+0x608], R252 ;  /* 0x000608fc01007387 */ /* 0x0003e20000100800 */
[----:B------:R-:W-:Y:S02]  /*9130*/  WARPGROUP.DEPBAR.LE gsb0, 0x0 ;  /* 0x00008000000079c5 */ /* 0x000fe40000010000 */
[----:B------:R-:W-:-:S06]  /*9140*/  WARPGROUP.ARRIVE ;  /* 0x00000000000079c5 */ /* 0x000fcc0000000000 */
[----:B------:R-:W-:Y:S01]  /*9150*/  HGMMA.64x64x16.F32.BF16 R56, gdesc[UR44].tnspA, R56, gsb0 ;  /* 0x20e000002c3879f0 */ /* 0x000fe20008001838 */
[----:B-1----:R-:W-:Y:S02]  /*9160*/  IMAD.MOV.U32 R252, RZ, RZ, R251 ;  /* 0x000000fffffc7224 */ /* 0x002fe400078e00fb */
[----:B------:R0:W5:Y:S04]  /*9170*/  LDL.LU.64 R250, [R1+0x640] ;  /* 0x0006400001fa7983 */ /* 0x0001680000300a00 */
[----:B------:R-:W-:Y:S04]  /*9180*/  STL [R1+0x5fc], R248 ;  /* 0x0005fcf801007387 */ /* 0x000fe80000100800 */
[----:B------:R1:W-:Y:S02]  /*9190*/  STL [R1+0x600], R252 ;  /* 0x000600fc01007387 */ /* 0x0003e40000100800 */
[----:B-1----:R-:W-:-:S02]  /*91a0*/  IMAD.MOV.U32 R252, RZ, RZ, R249 ;  /* 0x000000fffffc7224 */ /* 0x002fc400078e00f9 */
[----:B------:R0:W5:Y:S04]  /*91b0*/  LDL.LU.64 R248, [R1+0x638] ;  /* 0x0006380001f87983 */ /* 0x0001680000300a00 */
[----:B------:R1:W-:Y:S04]  /*91c0*/  STL [R1+0x5f4], R22 ;  /* 0x0005f41601007387 */ /* 0x0003e80000100800 */
[----:B------:R-:W-:Y:S04]  /*91d0*/  STL [R1+0x5f8], R252 ;  /* 0x0005f8fc01007387 */ /* 0x000fe80000100800 */
[----:B------:R-:W-:Y:S04]  /*91e0*/  STL [R1+0x5f0], R23 ;  /* 0x0005f01701007387 */ /* 0x000fe80000100800 */
[----:B------:R-:W-:Y:S04]  /*91f0*/  STL [R1+0x5ec], R20 ;  /* 0x0005ec1401007387 */ /* 0x000fe80000100800 */
[----:B-1----:R-:W2:Y:S01]  /*9200*/  LDL.LU R22, [R1+0x5d8] ;  /* 0x0005d80001167983 */ /* 0x002ea20000300800 */
[----:B------:R-:W-:Y:S01]  /*9210*/  UMOV UR50, UR10 ;  /* 0x0000000a00327c82 */ /* 0x000fe20008000000 */
[----:B------:R-:W-:Y:S01]  /*9220*/  UMOV UR51, UR11 ;  /* 0x0000000b00337c82 */ /* 0x000fe20008000000 */
[----:B------:R-:W-:-:S02]  /*9230*/  WARPGROUP.DEPBAR.LE gsb0, 0x0 ;  /* 0x00008000000079c5 */ /* 0x000fc40000010000 */
[----:B------:R-:W-:-:S06]  /*9240*/  WARPGROUP.ARRIVE ;  /* 0x00000000000079c5 */ /* 0x000fcc0000000000 */
[----:B------:R-:W-:Y:S01]  /*9250*/  HGMMA.64x64x16.F32.BF16 R56, gdesc[UR48].tnspA, R56, gsb0 ;  /* 0x20e00000303879f0 */ /* 0x000fe20008001838 */
[----:B------:R-:W-:Y:S01]  /*9260*/  UMOV UR54, UR14 ;  /* 0x0000000e00367c82 */ /* 0x000fe20008000000 */
[----:B------:R-:W-:Y:S01]  /*9270*/  UMOV UR55, UR15 ;  /* 0x0000000f00377c82 */ /* 0x000fe20008000000 */
[----:B------:R-:W-:Y:S02]  /*9280*/  WARPGROUP.DEPBAR.LE gsb0, 0x0 ;  /* 0x00008000000079c5 */ /* 0x000fe40000010000 */
[----:B------:R-:W-:-:S06]  /*9290*/  WARPGROUP.ARRIVE ;  /* 0x00000000000079c5 */ /* 0x000fcc0000000000 */
[----:B------:R-:W-:Y:S01]  /*92a0*/  HGMMA.64x64x16.F32.BF16 R24, gdesc[UR52].tnspA, R24, gsb0 ;  /* 0x20e00000341879f0 */ /* 0x000fe20008001818 */
[----:B------:R-:W-:Y:S01]  /*92b0*/  UMOV UR58, UR10 ;  /* 0x0000000a003a7c82 */ /* 0x000fe20008000000 */
[----:B------:R-:W-:Y:S01]  /*92c0*/  UMOV UR59, UR11 ;  /* 0x0000000b003b7c82 */ /* 0x000fe20008000000 */
[----:B------:R-:W-:Y:S04]  /*92d0*/  STL [R1+0x5e8], R21 ;  /* 0x0005e81501007387 */ /* 0x000fe80000100800 */
[----:B------:R-:W-:Y:S04]  /*92e0*/  STL [R1+0x5e4], R18 ;  /* 0x0005e41201007387 */ /* 0x000fe80000100800 */
[----:B------:R1:W-:Y:S04]  /*92f0*/  STL [R1+0x5e0], R19 ;  /* 0x0005e01301007387 */ /* 0x0003e80000100800 */
[----:B------:R-:W-:Y:S01]  /*9300*/  STL [R1+0x5dc], R16 ;  /* 0x0005dc1001007387 */ /* 0x000fe20000100800 */
[----:B------:R-:W-:-:S02]  /*9310*/  WARPGROUP.DEPBAR.LE gsb0, 0x0 ;  /* 0x00008000000079c5 */ /* 0x000fc40000010000 */
[----:B------:R-:W-:-:S06]  /*9320*/  WARPGROUP.ARRIVE ;  /* 0x00000000000079c5 */ /* 0x000fcc0000000000 */
[----:B------:R-:W-:Y:S01]  /*9330*/  HGMMA.64x64x16.F32.BF16 R24, gdesc[UR56].tnspA, R24, gsb0 ;  /* 0x20e00000381879f0 */ /* 0x000fe20008001818 */
[----:B------:R-:W-:Y:S04]  /*9340*/  STL [R1+0xa4], R17 ;  /* 0x0000a41101007387 */ /* 0x000fe80000100800 */
[----:B------:R-:W-:Y:S04]  /*9350*/  STL [R1+0xa0], R14 ;  /* 0x0000a00e01007387 */ /* 0x000fe80000100800 */
[----:B------:R-:W-:Y:S04]  /*9360*/  STL [R1+0x9c], R15 ;  /* 0x00009c0f01007387 */ /* 0x000fe80000100800 */
[----:B------:R-:W-:Y:S04]  /*9370*/  STL [R1+0x98], R12 ;  /* 0x0000980c01007387 */ /* 0x000fe80000100800 */
[----:B------:R-:W-:Y:S04]  /*9380*/  STL [R1+0x94], R13 ;  /* 0x0000940d01007387 */ /* 0x000fe80000100800 */
[----:B------:R-:W-:Y:S04]  /*9390*/  STL [R1+0x90], R10 ;  /* 0x0000900a01007387 */ /* 0x000fe80000100800 */
[----:B------:R-:W-:Y:S01]  /*93a0*/  STL [R1+0x84], R11 ;  /* 0x0000840b01007387 */ /* 0x000fe20000100800 */
[----:B------:R-:W-:Y:S01]  /*93b0*/  USHF.L.U32 UR12, UR12, 0x5, URZ ;  /* 0x000000050c0c7899 */ /* 0x000fe2000800063f */
[----:B-1----:R-:W-:-:S03]  /*93c0*/  IMAD.MOV.U32 R19, RZ, RZ, R8 ;  /* 0x000000ffff137224 */ /* 0x002fc600078e0008 */
[----:B------:R-:W-:Y:S01]  /*93d0*/  UIMAD.WIDE UR60, UR12, 0x2, UR60 ;  /* 0x000000020c3c78a5 */ /* 0x000fe2000f8e023c */
[----:B------:R-:W-:Y:S02]  /*93e0*/  IMAD.MOV.U32 R18, RZ, RZ, R9 ;  /* 0x000000ffff127224 */ /* 0x000fe400078e0009 */
[----:B------:R-:W-:Y:S02]  /*93f0*/  IMAD.MOV.U32 R21, RZ, RZ, R6 ;  /* 0x000000ffff157224 */ /* 0x000fe400078e0006 */
[----:B------:R-:W-:Y:S02]  /*9400*/  IMAD.MOV.U32 R20, RZ, RZ, R7 ;  /* 0x000000ffff147224 */ /* 0x000fe400078e0007 */
[----:B------:R-:W-:Y:S02]  /*9410*/  IMAD.MOV.U32 R23, RZ, RZ, R4 ;  /* 0x000000ffff177224 */ /* 0x000fe400078e0004 */
[----:B------:R-:W-:Y:S02]  /*9420*/  IMAD.MOV.U32 R252, RZ, RZ, R3 ;  /* 0x000000fffffc7224 */ /* 0x000fe400078e0003 */
[----:B------:R-:W-:-:S02]  /*9430*/  VIADD R0, R0, 0xffffffe0 ;  /* 0xffffffe000007836 */ /* 0x000fc40000000000 */
[----:B--2---:R-:W-:-:S05]  /*9440*/  VIADD R22, R22, 0xffffffff ;  /* 0xffffffff16167836 */ /* 0x004fca0000000000 */
[----:B------:R1:W-:Y:S04]  /*9450*/  STL [R1+0x5d8], R22 ;  /* 0x0005d81601007387 */ /* 0x0003e80000100800 */
[----:B------:R0:W-:Y:S01]  /*9460*/  STL [R1+0x80], R2 ;  /* 0x0000800201007387 */ /* 0x0001e20000100800 */
[----:B------:R-:W-:Y:S01]  /*9470*/  ISETP.NE.U32.AND P0, PT, R22, RZ, PT ;  /* 0x000000ff1600720c */ /* 0x000fe20003f05070 */
[----:B------:R-:W-:Y:S02]  /*9480*/  WARPGROUP.DEPBAR.LE gsb0, 0x0 ;  /* 0x00008000000079c5 */ /* 0x000fe40000010000 */
[----:B-1----:R-:W-:-:S10]  /*9490*/  IMAD.MOV.U32 R22, RZ, RZ, R5 ;  /* 0x000000ffff167224 */ /* 0x002fd400078e0005 */
[----:B0-----:R-:W-:Y:S05]  /*94a0*/  @P0 BRA `(.L_x_1) ;  /* 0xffffffa400f80947 */ /* 0x001fea000383ffff */
[----:B------:R-:W2:Y:S04]  /*94b0*/  LDL.LU R13, [R1+0x7c] ;  /* 0x00007c00010d7983 */ /* 0x000ea80000300800 */
[----:B------:R-:W3:Y:S04]  /*94c0*/  LDL.LU R12, [R1+0x74] ;  /* 0x00007400010c7983 */ /* 0x000ee80000300800 */
[----:B------:R-:W4:Y:S04]  /*94d0*/  LDL.LU R17, [R1+0x78] ;  /* 0x0000780001117983 */ /* 0x000f280000300800 */
[----:B------:R-:W4:Y:S04]  /*94e0*/  LDL.LU R16, [R1+0x70] ;  /* 0x0000700001107983 */ /* 0x000f280000300800 */
[----:B------:R-:W4:Y:S04]  /*94f0*/  LDL.LU R252, [R1+0x1c] ;  /* 0x00001c0001fc7983 */ /* 0x000f280000300800 */
[----:B------:R-:W4:Y:S04]  /*9500*/  LDL.LU R0, [R1+0x14] ;  /* 0x0000140001007983 */ /* 0x000f280000300800 */
[----:B-----5:R-:W4:Y:S04]  /*9510*/  LDL.LU R250, [R1+0x18] ;  /* 0x0000180001fa7983 */ /* 0x020f280000300800 */
[----:B------:R-:W4:Y:S01]  /*9520*/  LDL.LU R251, [R1+0x10] ;  /* 0x0000100001fb7983 */ /* 0x000f220000300800 */
[----:B------:R-:W-:-:S03]  /*9530*/  F2FP.BF16.F32.PACK_AB R11, R55, R119 ;  /* 0x00000077370b723e */ /* 0x000fc600000010ff */
[----:B------:R-:W4:Y:S01]  /*9540*/  LDL.LU R248, [R1+0xc] ;  /* 0x00000c0001f87983 */ /* 0x000f220000300800 */
[----:B------:R-:W-:-:S03]  /*9550*/  F2FP.BF16.F32.PACK_AB R10, R53, R117 ;  /* 0x00000075350a723e */ /* 0x000fc600000010ff */
[----:B------:R-:W4:Y:S04]  /*9560*/  LDL.LU R249, [R1+0x4] ;  /* 0x0000040001f97983 */ /* 0x000f280000300800 */
[----:B------:R-:W4:Y:S01]  /*9570*/  LDL.LU R2, [R1+0x8] ;  /* 0x0000080001027983 */ /* 0x000f220000300800 */
[----:B------:R-:W-:-:S03]  /*9580*/  F2FP.BF16.F32.PACK_AB R9, R87, R151 ;  /* 0x000000975709723e */ /* 0x000fc600000010ff */
[----:B------:R-:W4:Y:S04]  /*9590*/  LDL.LU R3, [R1] ;  /* 0x0000000001037983 */ /* 0x000f280000300800 */
[----:B------:R-:W4:Y:S01]  /*95a0*/  LDL.LU R119, [R1+0x50] ;  /* 0x0000500001777983 */ /* 0x000f220000300800 */
[----:B------:R-:W-:-:S03]  /*95b0*/  F2FP.BF16.F32.PACK_AB R8, R85, R149 ;  /* 0x000000955508723e */ /* 0x000fc600000010ff */
[----:B------:R-:W4:Y:S04]  /*95c0*/  LDL.LU R53, [R1+0x6c] ;  /* 0x00006c0001357983 */ /* 0x000f280000300800 */
[----:B------:R-:W4:Y:S01]  /*95d0*/  LDL.LU R117, [R1+0x58] ;  /* 0x0000580001757983 */ /* 0x000f220000300800 */
[----:B------:R-:W-:-:S03]  /*95e0*/  F2FP.BF16.F32.PACK_AB R15, R183, R247 ;  /* 0x000000f7b70f723e */ /* 0x000fc600000010ff */
[----:B------:R-:W4:Y:S04]  /*95f0*/  LDL.LU R87, [R1+0x60] ;  /* 0x0000600001577983 */ /* 0x000f280000300800 */
[----:B------:R-:W4:Y:S01]  /*9600*/  LDL.LU R151, [R1+0x20] ;  /* 0x0000200001977983 */ /* 0x000f220000300800 */
[----:B------:R-:W-:-:S03]  /*9610*/  F2FP.BF16.F32.PACK_AB R14, R181, R245 ;  /* 0x000000f5b50e723e */ /* 0x000fc600000010ff */
[----:B------:R-:W4:Y:S04]  /*9620*/  LDL.LU R85, [R1+0x68] ;  /* 0x0000680001557983 */ /* 0x000f280000300800 */
[----:B------:R-:W4:Y:S04]  /*9630*/  LDL.LU R149, [R1+0x28] ;  /* 0x0000280001957983 */ /* 0x000f280000300800 */
[----:B------:R-:W4:Y:S04]  /*9640*/  LDL.LU R247, [R1+0x2c] ;  /* 0x00002c0001f77983 */ /* 0x000f280000300800 */
[----:B------:R-:W4:Y:S01]  /*9650*/  LDL.LU R183, [R1+0x24] ;  /* 0x0000240001b77983 */ /* 0x000f220000300800 */
[----:B------:R-:W-:-:S03]  /*9660*/  F2FP.BF16.F32.PACK_AB R7, R54, R118 ;  /* 0x000000763607723e */ /* 0x000fc600000010ff */
[----:B------:R-:W4:Y:S01]  /*9670*/  LDL.LU R245, [R1+0x38] ;  /* 0x0000380001f57983 */ /* 0x000f220000300800 */
[----:B------:R-:W-:-:S03]  /*9680*/  F2FP.BF16.F32.PACK_AB R6, R52, R116 ;  /* 0x000000743406723e */ /* 0x000fc600000010ff */
[----:B------:R-:W4:Y:S01]  /*9690*/  LDL.LU R181, [R1+0x30] ;  /* 0x0000300001b57983 */ /* 0x000f220000300800 */
[----:B------:R-:W-:Y:S02]  /*96a0*/  F2FP.BF16.F32.PACK_AB R5, R86, R150 ;  /* 0x000000965605723e */ /* 0x000fe400000010ff */
[----:B------:R-:W-:Y:S02]  /*96b0*/  F2FP.BF16.F32.PACK_AB R4, R84, R148 ;  /* 0x000000945404723e */ /* 0x000fe400000010ff */
[----:B------:R-:W-:Y:S02]  /*96c0*/  F2FP.BF16.F32.PACK_AB R19, R182, R246 ;  /* 0x000000f6b613723e */ /* 0x000fe400000010ff */
[----:B--2---:R-:W-:Y:S02]  /*96d0*/  F2FP.BF16.F32.PACK_AB R13, R215, R13 ;  /* 0x0000000dd70d723e */ /* 0x004fe400000010ff */
[----:B------:R-:W2:Y:S01]  /*96e0*/  LDL.LU R215, [R1+0x34] ;  /* 0x0000340001d77983 */ /* 0x000ea20000300800 */
[----:B---3--:R-:W-:-:S03]  /*96f0*/  F2FP.BF16.F32.PACK_AB R12, R213, R12 ;  /* 0x0000000cd50c723e */ /* 0x008fc600000010ff */
[----:B------:R-:W3:Y:S04]  /*9700*/  LDL.LU R213, [R1+0x3c] ;  /* 0x00003c0001d57983 */ /* 0x000ee80000300800 */
[----:B------:R-:W3:Y:S04]  /*9710*/  LDL.LU R118, [R1+0x54] ;  /* 0x0000540001767983 */ /* 0x000ee80000300800 */
[----:B------:R-:W3:Y:S04]  /*9720*/  LDL.LU R52, [R1+0x64] ;  /* 0x0000640001347983 */ /* 0x000ee80000300800 */
[----:B------:R-:W3:Y:S04]  /*9730*/  LDL.LU R116, [R1+0x5c] ;  /* 0x00005c0001747983 */ /* 0x000ee80000300800 */
[----:B------:R-:W3:Y:S04]  /*9740*/  LDL.LU R150, [R1+0x40] ;  /* 0x0000400001967983 */ /* 0x000ee80000300800 */
[----:B------:R-:W3:Y:S04]  /*9750*/  LDL.LU R148, [R1+0x48] ;  /* 0x0000480001947983 */ /* 0x000ee80000300800 */
[----:B------:R-:W3:Y:S04]  /*9760*/  LDL.LU R246, [R1+0x4c] ;  /* 0x00004c0001f67983 */ /* 0x000ee80000300800 */
[----:B------:R-:W3:Y:S01]  /*9770*/  LDL.LU R182, [R1+0x44] ;  /* 0x0000440001b67983 */ /* 0x000ee20000300800 */
[----:B------:R-:W-:-:S02]  /*9780*/  F2FP.BF16.F32.PACK_AB R23, R51, R115 ;  /* 0x000000733317723e */ /* 0x000fc400000010ff */
[----:B------:R-:W-:Y:S02]  /*9790*/  F2FP.BF16.F32.PACK_AB R51, R50, R114 ;  /* 0x000000723233723e */ /* 0x000fe400000010ff */
[----:B------:R-:W-:Y:S02]  /*97a0*/  F2FP.BF16.F32.PACK_AB R50, R48, R112 ;  /* 0x000000703032723e */ /* 0x000fe400000010ff */
[----:B------:R-:W-:Y:S02]  /*97b0*/  F2FP.BF16.F32.PACK_AB R48, R80, R144 ;  /* 0x000000905030723e */ /* 0x000fe400000010ff */
[----:B------:R-:W-:Y:S02]  /*97c0*/  F2FP.BF16.F32.PACK_AB R20, R81, R145 ;  /* 0x000000915114723e */ /* 0x000fe400000010ff */
[----:B------:R-:W-:Y:S02]  /*97d0*/  F2FP.BF16.F32.PACK_AB R22, R49, R113 ;  /* 0x000000713116723e */ /* 0x000fe400000010ff */
[----:B------:R-:W-:-:S02]  /*97e0*/  F2FP.BF16.F32.PACK_AB R86, R45, R109 ;  /* 0x0000006d2d56723e */ /* 0x000fc400000010ff */
[----:B------:R-:W-:Y:S02]  /*97f0*/  F2FP.BF16.F32.PACK_AB R49, R82, R146 ;  /* 0x000000925231723e */ /* 0x000fe400000010ff */
[----:B------:R-:W-:Y:S02]  /*9800*/  F2FP.BF16.F32.PACK_AB R84, R77, R141 ;  /* 0x0000008d4d54723e */ /* 0x000fe400000010ff */
[----:B------:R-:W-:Y:S02]  /*9810*/  F2FP.BF16.F32.PACK_AB R45, R78, R142 ;  /* 0x0000008e4e2d723e */ /* 0x000fe400000010ff */
[----:B------:R-:W-:Y:S02]  /*9820*/  F2FP.BF16.F32.PACK_AB R21, R83, R147 ;  /* 0x000000935315723e */ /* 0x000fe400000010ff */
[----:B----4-:R-:W-:Y:S02]  /*9830*/  F2FP.BF16.F32.PACK_AB R77, R206, R117 ;  /* 0x00000075ce4d723e */ /* 0x010fe400000010ff */
        /* <DEDUP_REMOVED lines=82> */
[----:B--2---:R-:W-:Y:S02]  /*9d60*/  F2FP.BF16.F32.PACK_AB R136, R197, R215 ;  /* 0x000000d7c588723e */ /* 0x004fe400000010ff */
[----:B---3--:R-:W-:Y:S02]  /*9d70*/  F2FP.BF16.F32.PACK_AB R112, R205, R118 ;  /* 0x00000076cd70723e */ /* 0x008fe400000010ff */
        /* <DEDUP_REMOVED lines=18> */
[----:B------:R-:W-:-:S07]  /*9ea0*/  F2FP.BF16.F32.PACK_AB R58, R152, R216 ;  /* 0x000000d8983a723e */ /* 0x000fce00000010ff */
.L_x_0:
[----:B------:R-:W2:Y:S01]  /*9eb0*/  LDL.LU R160, [R1+0xe8] ;  /* 0x0000e80001a07983 */ /* 0x000ea20000300800 */
[----:B------:R-:W-:Y:S01]  /*9ec0*/  ULDC.64 UR24, c[0x0][0x228] ;  /* 0x00008a0000187ab9 */ /* 0x000fe20000000a00 */
[----:B------:R-:W-:Y:S01]  /*9ed0*/  ULDC UR5, c[0x0][0x22c] ;  /* 0x00008b0000057ab9 */ /* 0x000fe20000000800 */
[----:B------:R-:W-:Y:S01]  /*9ee0*/  ULDC.64 UR8, c[0x0][0x220] ;  /* 0x0000880000087ab9 */ /* 0x000fe20000000a00 */
[----:B------:R-:W0:Y:S01]  /*9ef0*/  S2R R24, SR_TID.X ;  /* 0x0000000000187919 */ /* 0x000e220000002100 */
[----:B------:R-:W-:Y:S01]  /*9f00*/  ULDC.64 UR28, c[0x0][0x228] ;  /* 0x00008a00001c7ab9 */ /* 0x000fe20000000a00 */
[----:B------:R-:W-:Y:S01]  /*9f10*/  ULDC UR26, c[0x0][0x248] ;  /* 0x00009200001a7ab9 */ /* 0x000fe20000000800 */
[----:B------:R-:W-:Y:S01]  /*9f20*/  ULDC.64 UR14, c[0x0][0x228] ;  /* 0x00008a00000e7ab9 */ /* 0x000fe20000000a00 */
[----:B------:R-:W3:Y:S01]  /*9f30*/  LDL.LU R155, [R1+0xec] ;  /* 0x0000ec00019b7983 */ /* 0x000ee20000300800 */
[----:B------:R-:W-:Y:S01]  /*9f40*/  ULDC.64 UR12, c[0x0][0x228] ;  /* 0x00008a00000c7ab9 */ /* 0x000fe20000000a00 */
[----:B------:R-:W-:Y:S01]  /*9f50*/  ULDC.64 UR10, c[0x0][0x228] ;  /* 0x00008a00000a7ab9 */ /* 0x000fe20000000a00 */
[----:B------:R-:W-:Y:S01]  /*9f60*/  ULDC.64 UR22, c[0x0][0x228] ;  /* 0x00008a0000167ab9 */ /* 0x000fe20000000a00 */
[----:B------:R-:W4:Y:S01]  /*9f70*/  LDL.LU R154, [R1+0xf8] ;  /* 0x0000f800019a7983 */ /* 0x000f220000300800 */
[----:B------:R-:W-:Y:S01]  /*9f80*/  ULDC.64 UR20, c[0x0][0x228] ;  /* 0x00008a0000147ab9 */ /* 0x000fe20000000a00 */
[----:B------:R-:W-:Y:S01]  /*9f90*/  ULDC.64 UR18, c[0x0][0x228] ;  /* 0x00008a0000127ab9 */ /* 0x000fe20000000a00 */
[----:B------:R-:W-:Y:S01]  /*9fa0*/  ULDC.64 UR16, c[0x0][0x228] ;  /* 0x00008a0000107ab9 */ /* 0x000fe20000000a00 */
[----:B------:R-:W5:Y:S04]  /*9fb0*/  LDL.LU R153, [R1+0xf4] ;  /* 0x0000f40001997983 */ /* 0x000f680000300800 */
[----:B------:R-:W5:Y:S01]  /*9fc0*/  LDL.LU R152, [R1+0xf0] ;  /* 0x0000f00001987983 */ /* 0x000f620000300800 */
[----:B0-----:R-:W-:-:S02]  /*9fd0*/  IMAD.SHL.U32 R0, R24, 0x10, RZ ;  /* 0x0000001018007824 */ /* 0x001fc400078e00ff */
[----:B------:R-:W-:-:S03]  /*9fe0*/  IMAD.SHL.U32 R2, R24, 0x40, RZ ;  /* 0x0000004018027824 */ /* 0x000fc600078e00ff */
[----:B------:R-:W-:Y:S02]  /*9ff0*/  LOP3.LUT R0, R0, 0xf0, RZ, 0xc0, !PT ;  /* 0x000000f000007812 */ /* 0x000fe400078ec0ff */
[----:B------:R-:W-:-:S04]  /*a000*/  LOP3.LUT R3, R2, 0x400, RZ, 0xc0, !PT ;  /* 0x0000040002037812 */ /* 0x000fc800078ec0ff */
[----:B------:R-:W-:Y:S02]  /*a010*/  IADD3 R0, R3, UR4, R0 ;  /* 0x0000000403007c10 */ /* 0x000fe4000fffe000 */
[C---:B------:R-:W-:Y:S02]  /*a020*/  LOP3.LUT R3, R24.reuse, 0x60, RZ, 0xc0, !PT ;  /* 0x0000006018037812 */ /* 0x040fe400078ec0ff */
[----:B------:R-:W-:Y:S01]  /*a030*/  LOP3.LUT R24, R24, 0x7f, RZ, 0xc0, !PT ;  /* 0x0000007f18187812 */ /* 0x000fe200078ec0ff */
[----:B------:R-:W-:Y:S01]  /*a040*/  BAR.SYNC.DEFER_BLOCKING 0x0 ;  /* 0x0000000000007b1d */ /* 0x000fe20000010000 */
[C---:B--2---:R-:W-:Y:S02]  /*a050*/  VIADD R2, R160.reuse, 0x3f ;  /* 0x0000003fa0027836 */ /* 0x044fe40000000000 */
[----:B------:R-:W-:-:S03]  /*a060*/  VIADD R25, R160, 0x1 ;  /* 0x00000001a0197836 */ /* 0x000fc60000000000 */
[----:B------:R-:W-:Y:S01]  /*a070*/  ISETP.GE.AND P0, PT, R2, UR25, PT ;  /* 0x0000001902007c0c */ /* 0x000fe2000bf06270 */
[----:B------:R-:W-:Y:S01]  /*a080*/  IMAD R2, R3, 0x8, R0 ;  /* 0x0000000803027824 */ /* 0x000fe200078e0200 */
[----:B------:R-:W-:Y:S02]  /*a090*/  LEA R0, R24, UR4, 0x4 ;  /* 0x0000000418007c11 */ /* 0x000fe4000f8e20ff */
[----:B------:R-:W-:Y:S01]  /*a0a0*/  ISETP.GE.AND P1, PT, R25, UR5, PT ;  /* 0x0000000519007c0c */ /* 0x000fe2000bf26270 */
[----:B------:R-:W-:Y:S01]  /*a0b0*/  ULDC.64 UR4, c[0x0][0x228] ;  /* 0x00008a0000047ab9 */ /* 0x000fe20000000a00 */
[----:B------:R-:W-:Y:S01]  /*a0c0*/  STSM.16.M88.4 [R2], R56 ;  /* 0x0000003802007844 */ /* 0x000fe20000000200 */
[----:B------:R-:W-:Y:S01]  /*a0d0*/  BAR.SYNC.DEFER_BLOCKING 0x0 ;  /* 0x0000000000007b1d */ /* 0x000fe20000010000 */
[----:B---3--:R-:W-:Y:S02]  /*a0e0*/  ISETP.GE.AND P3, PT, R155, UR4, PT ;  /* 0x000000049b007c0c */ /* 0x008fe4000bf66270 */
[----:B------:R-:W-:-:S02]  /*a0f0*/  ISETP.GE.AND P2, PT, R160, UR5, PT ;  /* 0x00000005a0007c0c */ /* 0x000fc4000bf46270 */
[----:B------:R-:W-:Y:S01]  /*a100*/  ISETP.LT.AND P3, PT, R160, UR29, !P3 ;  /* 0x0000001da0007c0c */ /* 0x000fe2000df61270 */
[----:B------:R-:W-:Y:S02]  /*a110*/  ULDC.64 UR4, c[0x0][0x228] ;  /* 0x00008a0000047ab9 */ /* 0x000fe40000000a00 */
[----:B----4-:R-:W-:Y:S01]  /*a120*/  ISETP.LT.AND P5, PT, R154, UR4, !P2 ;  /* 0x000000049a007c0c */ /* 0x010fe2000d7a1270 */
[----:B------:R-:W-:Y:S01]  /*a130*/  ULDC UR4, c[0x0][0x22c] ;  /* 0x00008b0000047ab9 */ /* 0x000fe20000000800 */
[----:B------:R-:W0:Y:S01]  /*a140*/  LDS.128 R60, [R0] ;  /* 0x00000000003c7984 */ /* 0x000e220000000c00 */
[----:B------:R-:W-:Y:S06]  /*a150*/  BAR.SYNC.DEFER_BLOCKING 0x0 ;  /* 0x0000000000007b1d */ /* 0x000fec0000010000 */
[----:B------:R-:W-:Y:S02]  /*a160*/  STSM.16.M88.4 [R2], R156 ;  /* 0x0000009c02007844 */ /* 0x000fe40000000200 */
[----:B------:R-:W-:Y:S06]  /*a170*/  BAR.SYNC.DEFER_BLOCKING 0x0 ;  /* 0x0000000000007b1d */ /* 0x000fec0000010000 */
[----:B------:R-:W-:Y:S02]  /*a180*/  LDS.128 R88, [R0] ;  /* 0x0000000000587984 */ /* 0x000fe40000000c00 */
[----:B------:R-:W-:Y:S06]  /*a190*/  BAR.SYNC.DEFER_BLOCKING 0x0 ;  /* 0x0000000000007b1d */ /* 0x000fec0000010000 */
[----:B------:R-:W-:Y:S02]  /*a1a0*/  STSM.16.M88.4 [R2], R32 ;  /* 0x0000002002007844 */ /* 0x000fe40000000200 */
[----:B------:R-:W-:Y:S06]  /*a1b0*/  BAR.SYNC.DEFER_BLOCKING 0x0 ;  /* 0x0000000000007b1d */ /* 0x000fec0000010000 */
[----:B------:R-:W1:Y:S02]  /*a1c0*/  LDS.128 R92, [R0] ;  /* 0x00000000005c7984 */ /* 0x000e640000000c00 */
[----:B------:R-:W-:Y:S06]  /*a1d0*/  BAR.SYNC.DEFER_BLOCKING 0x0 ;  /* 0x0000000000007b1d */ /* 0x000fec0000010000 */
[----:B------:R-:W-:Y:S02]  /*a1e0*/  STSM.16.M88.4 [R2], R28 ;  /* 0x0000001c02007844 */ /* 0x000fe40000000200 */
[----:B------:R-:W-:Y:S06]  /*a1f0*/  BAR.SYNC.DEFER_BLOCKING 0x0 ;  /* 0x0000000000007b1d */ /* 0x000fec0000010000 */
[----:B------:R-:W2:Y:S02]  /*a200*/  LDS.128 R64, [R0] ;  /* 0x0000000000407984 */ /* 0x000ea40000000c00 */
[----:B------:R-:W-:Y:S06]  /*a210*/  BAR.SYNC.DEFER_BLOCKING 0x0 ;  /* 0x0000000000007b1d */ /* 0x000fec0000010000 */
[----:B------:R-:W-:Y:S02]  /*a220*/  STSM.16.M88.4 [R2], R124 ;  /* 0x0000007c02007844 */ /* 0x000fe40000000200 */
[----:B------:R-:W-:Y:S06]  /*a230*/  BAR.SYNC.DEFER_BLOCKING 0x0 ;  /* 0x0000000000007b1d */ /* 0x000fec0000010000 */
[----:B------:R-:W3:Y:S02]  /*a240*/  LDS.128 R56, [R0] ;  /* 0x0000000000387984 */ /* 0x000ee40000000c00 */
[----:B------:R-:W-:Y:S06]  /*a250*/  BAR.SYNC.DEFER_BLOCKING 0x0 ;  /* 0x0000000000007b1d */ /* 0x000fec0000010000 */
[----:B------:R-:W-:Y:S02]  /*a260*/  STSM.16.M88.4 [R2], R96 ;  /* 0x0000006002007844 */ /* 0x000fe40000000200 */
[----:B------:R-:W-:Y:S06]  /*a270*/  BAR.SYNC.DEFER_BLOCKING 0x0 ;  /* 0x0000000000007b1d */ /* 0x000fec0000010000 */
[----:B------:R-:W4:Y:S02]  /*a280*/  LDS.128 R32, [R0] ;  /* 0x0000000000207984 */ /* 0x000f240000000c00 */
[----:B------:R-:W-:Y:S06]  /*a290*/  BAR.SYNC.DEFER_BLOCKING 0x0 ;  /* 0x0000000000007b1d */ /* 0x000fec0000010000 */
[----:B------:R-:W-:Y:S02]  /*a2a0*/  STSM.16.M88.4 [R2], R148 ;  /* 0x0000009402007844 */ /* 0x000fe40000000200 */
[----:B------:R-:W-:Y:S06]  /*a2b0*/  BAR.SYNC.DEFER_BLOCKING 0x0 ;  /* 0x0000000000007b1d */ /* 0x000fec0000010000 */
[----:B------:R-:W4:Y:S02]  /*a2c0*/  LDS.128 R28, [R0] ;  /* 0x00000000001c7984 */ /* 0x000f240000000c00 */
[----:B------:R-:W-:Y:S06]  /*a2d0*/  BAR.SYNC.DEFER_BLOCKING 0x0 ;  /* 0x0000000000007b1d */ /* 0x000fec0000010000 */
[----:B------:R5:W-:Y:S02]  /*a2e0*/  STSM.16.M88.4 [R2], R144 ;  /* 0x0000009002007844 */ /* 0x000be40000000200 */
[----:B------:R-:W-:Y:S08]  /*a2f0*/  BAR.SYNC.DEFER_BLOCKING 0x0 ;  /* 0x0000000000007b1d */ /* 0x000ff00000010000 */
[----:B-----5:R-:W5:Y:S01]  /*a300*/  LDC R144, c[0x0][0x244] ;  /* 0x00009100ff907b82 */ /* 0x020f620000000800 */
[----:B------:R-:W-:-:S04]  /*a310*/  IMAD R145, R160, UR26, RZ ;  /* 0x0000001aa0917c24 */ /* 0x000fc8000f8e02ff */
[----:B------:R-:W-:Y:S01]  /*a320*/  VIADD R147, R145, UR26 ;  /* 0x0000001a91937c36 */ /* 0x000fe20008000000 */
[----:B------:R-:W4:Y:S02]  /*a330*/  LDS.128 R24, [R0] ;  /* 0x0000000000187984 */ /* 0x000f240000000c00 */
[----:B------:R-:W-:Y:S01]  /*a340*/  BAR.SYNC.DEFER_BLOCKING 0x0 ;  /* 0x0000000000007b1d */ /* 0x000fe20000010000 */
[----:B-----5:R-:W-:-:S05]  /*a350*/  IMAD R3, R155, R144, RZ ;  /* 0x000000909b037224 */ /* 0x020fca00078e02ff */
[----:B------:R-:W-:Y:S02]  /*a360*/  STSM.16.M88.4 [R2], R128 ;  /* 0x0000008002007844 */ /* 0x000fe40000000200 */
[----:B------:R-:W-:Y:S06]  /*a370*/  BAR.SYNC.DEFER_BLOCKING 0x0 ;  /* 0x0000000000007b1d */ /* 0x000fec0000010000 */
[----:B------:R-:W5:Y:S02]  /*a380*/  LDS.128 R96, [R0] ;  /* 0x0000000000607984 */ /* 0x000f640000000c00 */
[----:B------:R-:W-:Y:S06]  /*a390*/  BAR.SYNC.DEFER_BLOCKING 0x0 ;  /* 0x0000000000007b1d */ /* 0x000fec0000010000 */
        /* <DEDUP_REMOVED lines=76> */
[----:B------:R0:W-:Y:S02]  /*a860*/  STSM.16.M88.4 [R2], R16 ;  /* 0x0000001002007844 */ /* 0x0001e40000000200 */
[----:B------:R-:W-:Y:S01]  /*a870*/  BAR.SYNC.DEFER_BLOCKING 0x0 ;  /* 0x0000000000007b1d */ /* 0x000fe20000010000 */
[----:B0-----:R-:W-:-:S04]  /*a880*/  LEA R16, P4, R3, UR8, 0x1 ;  /* 0x0000000803107c11 */ /* 0x001fc8000f8808ff */
[----:B------:R-:W-:-:S03]  /*a890*/  LEA.HI.X.SX32 R17, R3, UR9, 0x1, P4 ;  /* 0x0000000903117c11 */ /* 0x000fc6000a0f0eff */
[----:B------:R-:W-:Y:S01]  /*a8a0*/  IMAD.WIDE R52, R145, 0x2, R16 ;  /* 0x0000000291347825 */ /* 0x000fe200078e0210 */
[----:B------:R-:W0:Y:S01]  /*a8b0*/  LDS.128 R48, [R0] ;  /* 0x0000000000307984 */ /* 0x000e220000000c00 */
[----:B------:R-:W-:Y:S06]  /*a8c0*/  BAR.SYNC.DEFER_BLOCKING 0x0 ;  /* 0x0000000000007b1d */ /* 0x000fec0000010000 */
[----:B------:R1:W-:Y:S02]  /*a8d0*/  STSM.16.M88.4 [R2], R4 ;  /* 0x0000000402007844 */ /* 0x0003e40000000200 */
[----:B------:R-:W-:Y:S01]  /*a8e0*/  BAR.SYNC.DEFER_BLOCKING 0x0 ;  /* 0x0000000000007b1d */ /* 0x000fe20000010000 */
[----:B-1----:R-:W-:-:S04]  /*a8f0*/  IMAD R4, R144, 0x80, R3 ;  /* 0x0000008090047824 */ /* 0x002fc800078e0203 */
[----:B------:R-:W-:-:S04]  /*a900*/  IMAD R3, R144, 0x80, R4 ;  /* 0x0000008090037824 */ /* 0x000fc800078e0204 */
[----:B------:R-:W-:Y:S02]  /*a910*/  IMAD R19, R144, 0x80, R3 ;  /* 0x0000008090137824 */ /* 0x000fe400078e0203 */
[----:B------:R-:W-:Y:S01]  /*a920*/  VIADD R144, R160, 0x2 ;  /* 0x00000002a0907836 */ /* 0x000fe20000000000 */
[----:B------:R-:W1:Y:S01]  /*a930*/  LDS.128 R20, [R0] ;  /* 0x0000000000147984 */ /* 0x000e620000000c00 */
[----:B------:R-:W-:Y:S06]  /*a940*/  BAR.SYNC.DEFER_BLOCKING 0x0 ;  /* 0x0000000000007b1d */ /* 0x000fec0000010000 */
[----:B------:R2:W-:Y:S02]  /*a950*/  STSM.16.M88.4 [R2], R12 ;  /* 0x0000000c02007844 */ /* 0x0005e40000000200 */
[----:B------:R-:W-:Y:S01]  /*a960*/  BAR.SYNC.DEFER_BLOCKING 0x0 ;  /* 0x0000000000007b1d */ /* 0x000fe20000010000 */
[----:B--2---:R-:W-:-:S02]  /*a970*/  LEA R12, P6, R4, UR8, 0x1 ;  /* 0x00000008040c7c11 */ /* 0x004fc4000f8c08ff */
[----:B------:R-:W-:Y:S02]  /*a980*/  PRMT R15, R60, 0x7632, R15 ;  /* 0x000076323c0f7816 */ /* 0x000fe4000000000f */
[----:B------:R-:W-:Y:S02]  /*a990*/  LEA.HI.X.SX32 R13, R4, UR9, 0x1, P6 ;  /* 0x00000009040d7c11 */ /* 0x000fe4000b0f0eff */
[----:B------:R-:W-:Y:S02]  /*a9a0*/  LEA R14, P4, R3, UR8, 0x1 ;  /* 0x00000008030e7c11 */ /* 0x000fe4000f8808ff */
[----:B------:R-:W-:Y:S01]  /*a9b0*/  LEA R18, P6, R19, UR8, 0x1 ;  /* 0x0000000813127c11 */ /* 0x000fe2000f8c08ff */
[----:B------:R-:W-:Y:S01]  /*a9c0*/  IMAD.WIDE R54, R145, 0x2, R12 ;  /* 0x0000000291367825 */ /* 0x000fe200078e020c */
[----:B------:R-:W2:Y:S02]  /*a9d0*/  LDS.128 R4, [R0] ;  /* 0x0000000000047984 */ /* 0x000ea40000000c00 */
[----:B------:R-:W-:Y:S01]  /*a9e0*/  LEA.HI.X.SX32 R19, R19, UR9, 0x1, P6 ;  /* 0x0000000913137c11 */ /* 0x000fe2000b0f0eff */
[----:B------:R-:W-:Y:S06]  /*a9f0*/  BAR.SYNC.DEFER_BLOCKING 0x0 ;  /* 0x0000000000007b1d */ /* 0x000fec0000010000 */
[----:B------:R3:W-:Y:S02]  /*aa00*/  STSM.16.M88.4 [R2], R8 ;  /* 0x0000000802007844 */ /* 0x0007e40000000200 */
[----:B------:R-:W-:Y:S01]  /*aa10*/  BAR.SYNC.DEFER_BLOCKING 0x0 ;  /* 0x0000000000007b1d */ /* 0x000fe20000010000 */
[----:B---3--:R-:W-:-:S04]  /*aa20*/  IMAD.WIDE R8, R145, 0x2, R18 ;  /* 0x0000000291087825 */ /* 0x008fc800078e0212 */
[----:B------:R-:W-:Y:S01]  /*aa30*/  IMAD.WIDE R10, R147, 0x2, R16 ;  /* 0x00000002930a7825 */ /* 0x000fe200078e0210 */
[----:B------:R3:W-:Y:S01]  /*aa40*/  @P3 STG.E.U16 desc[UR6][R52.64], R60 ;  /* 0x0000003c34003986 */ /* 0x0007e2000c101506 */
[----:B------:R-:W-:Y:S01]  /*aa50*/  ISETP.LT.AND P3, PT, R152, UR12, !P2 ;  /* 0x0000000c98007c0c */ /* 0x000fe2000d761270 */
[----:B------:R-:W-:Y:S02]  /*aa60*/  ULDC UR12, c[0x0][0x228] ;  /* 0x00008a00000c7ab9 */ /* 0x000fe40000000800 */
[----:B------:R4:W-:Y:S01]  /*aa70*/  @P5 STG.E.U16 desc[UR6][R54.64], R15 ;  /* 0x0000000f36005986 */ /* 0x0009e2000c101506 */
[----:B------:R-:W-:Y:S01]  /*aa80*/  ISETP.LT.AND P5, PT, R155, UR10, !P1 ;  /* 0x0000000a9b007c0c */ /* 0x000fe2000cfa1270 */
[----:B------:R-:W-:Y:S01]  /*aa90*/  ULDC UR10, c[0x0][0x228] ;  /* 0x00008a00000a7ab9 */ /* 0x000fe20000000800 */
[----:B---3--:R-:W-:Y:S01]  /*aaa0*/  IMAD.WIDE R52, R147, 0x2, R12 ;  /* 0x0000000293347825 */ /* 0x008fe200078e020c */
[----:B------:R-:W-:Y:S02]  /*aab0*/  PRMT R60, R92, 0x7632, R60 ;  /* 0x000076325c3c7816 */ /* 0x000fe4000000003c */
[----:B----4-:R-:W-:Y:S01]  /*aac0*/  LEA.HI.X.SX32 R15, R3, UR9, 0x1, P4 ;  /* 0x00000009030f7c11 */ /* 0x010fe2000a0f0eff */
[----:B------:R-:W-:Y:S01]  /*aad0*/  ULDC.64 UR8, c[0x0][0x228] ;  /* 0x00008a0000087ab9 */ /* 0x000fe20000000a00 */
[----:B------:R-:W-:Y:S01]  /*aae0*/  ISETP.LT.AND P4, PT, R153, UR14, !P2 ;  /* 0x0000000e99007c0c */ /* 0x000fe2000d781270 */
[----:B------:R-:W-:Y:S01]  /*aaf0*/  VIADD R55, R147, UR26 ;  /* 0x0000001a93377c36 */ /* 0x000fe20008000000 */
[----:B------:R-:W-:Y:S01]  /*ab00*/  ISETP.LT.AND P6, PT, R154, UR8, !P1 ;  /* 0x000000089a007c0c */ /* 0x000fe2000cfc1270 */
[----:B------:R-:W-:Y:S01]  /*ab10*/  IMAD.WIDE R2, R145, 0x2, R14 ;  /* 0x0000000291027825 */ /* 0x000fe200078e020e */
[----:B------:R-:W-:Y:S01]  /*ab20*/  PRMT R54, R88, 0x7632, R54 ;  /* 0x0000763258367816 */ /* 0x000fe20000000036 */
[----:B------:R-:W-:Y:S01]  /*ab30*/  ULDC UR8, c[0x0][0x228] ;  /* 0x00008a0000087ab9 */ /* 0x000fe20000000800 */
[----:B------:R-:W-:Y:S01]  /*ab40*/  ISETP.GE.AND P2, PT, R144, UR4, PT ;  /* 0x0000000490007c0c */ /* 0x000fe2000bf46270 */
[----:B------:R-:W-:Y:S01]  /*ab50*/  ULDC UR4, c[0x0][0x22c] ;  /* 0x00008b0000047ab9 */ /* 0x000fe20000000800 */
[----:B------:R-:W-:-:S05]  /*ab60*/  VIADD R145, R55, UR26 ;  /* 0x0000001a37917c36 */ /* 0x000fca0008000000 */
[----:B------:R3:W-:Y:S01]  /*ab70*/  @P4 STG.E.U16 desc[UR6][R2.64], R88 ;  /* 0x0000005802004986 */ /* 0x0007e2000c101506 */
[----:B------:R-:W-:-:S03]  /*ab80*/  ISETP.LT.AND P4, PT, R153, UR22, !P1 ;  /* 0x0000001699007c0c */ /* 0x000fc6000cf81270 */
[----:B------:R4:W-:Y:S01]  /*ab90*/  @P3 STG.E.U16 desc[UR6][R8.64], R54 ;  /* 0x0000003608003986 */ /* 0x0009e2000c101506 */
[----:B------:R-:W-:-:S03]  /*aba0*/  ISETP.LT.AND P3, PT, R152, UR20, !P1 ;  /* 0x0000001498007c0c */ /* 0x000fc6000cf61270 */
[----:B------:R5:W-:Y:S01]  /*abb0*/  @P5 STG.E.U16 desc[UR6][R10.64], R92 ;  /* 0x0000005c0a005986 */ /* 0x000be2000c101506 */
[----:B------:R-:W-:Y:S01]  /*abc0*/  ISETP.LT.AND P5, PT, R155, UR18, !P2 ;  /* 0x000000129b007c0c */ /* 0x000fe2000d7a1270 */
[C---:B---3--:R-:W-:Y:S02]  /*abd0*/  IMAD.WIDE R2, R147.reuse, 0x2, R14 ;  /* 0x0000000293027825 */ /* 0x048fe400078e020e */
[----:B------:R3:W-:Y:S01]  /*abe0*/  @P6 STG.E.U16 desc[UR6][R52.64], R60 ;  /* 0x0000003c34006986 */ /* 0x0007e2000c101506 */
[----:B------:R-:W-:Y:S01]  /*abf0*/  ISETP.LT.AND P6, PT, R154, UR16, !P2 ;  /* 0x000000109a007c0c */ /* 0x000fe2000d7c1270 */
[----:B----4-:R-:W-:Y:S01]  /*ac00*/  IMAD.WIDE R8, R147, 0x2, R18 ;  /* 0x0000000293087825 */ /* 0x010fe200078e0212 */
[----:B------:R-:W-:Y:S01]  /*ac10*/  PRMT R54, R64, 0x7632, R54 ;  /* 0x0000763240367816 */ /* 0x000fe20000000036 */
[----:B------:R4:W-:Y:S01]  /*ac20*/  @P4 STG.E.U16 desc[UR6][R2.64], R64 ;  /* 0x0000004002004986 */ /* 0x0009e2000c101506 */
[----:B------:R-:W-:Y:S01]  /*ac30*/  ISETP.LT.AND P4, PT, R152, UR24, !P2 ;  /* 0x0000001898007c0c */ /* 0x000fe2000d781270 */
[----:B------:R-:W-:Y:S01]  /*ac40*/  VIADD R88, R160, 0x3 ;  /* 0x00000003a0587836 */ /* 0x000fe20000000000 */
[----:B------:R-:W-:Y:S01]  /*ac50*/  ULDC.64 UR24, c[0x0][0x228] ;  /* 0x00008a0000187ab9 */ /* 0x000fe20000000a00 */
[----:B------:R0:W-:Y:S01]  /*ac60*/  @P3 STG.E.U16 desc[UR6][R8.64], R54 ;  /* 0x0000003608003986 */ /* 0x0001e2000c101506 */
[----:B-----5:R-:W-:Y:S01]  /*ac70*/  IMAD.WIDE R10, R55, 0x2, R16 ;  /* 0x00000002370a7825 */ /* 0x020fe200078e0210 */
[----:B------:R-:W-:-:S02]  /*ac80*/  ISETP.LT.AND P3, PT, R153, UR24, !P2 ;  /* 0x0000001899007c0c */ /* 0x000fc4000d761270 */
[----:B---3--:R-:W-:Y:S01]  /*ac90*/  PRMT R60, R61, 0x7632, R60 ;  /* 0x000076323d3c7816 */ /* 0x008fe2000000003c */
[C---:B------:R-:W-:Y:S01]  /*aca0*/  IMAD.WIDE R52, R55.reuse, 0x2, R12 ;  /* 0x0000000237347825 */ /* 0x040fe200078e020c */
[----:B------:R-:W-:Y:S01]  /*acb0*/  ISETP.GE.AND P1, PT, R88, UR4, PT ;  /* 0x0000000458007c0c */ /* 0x000fe2000bf26270 */
[----:B------:R3:W-:Y:S01]  /*acc0*/  @P5 STG.E.U16 desc[UR6][R10.64], R61 ;  /* 0x0000003d0a005986 */ /* 0x0007e2000c101506 */
[----:B------:R-:W-:Y:S01]  /*acd0*/  ULDC UR4, c[0x0][0x228] ;  /* 0x00008a0000047ab9 */ /* 0x000fe20000000800 */
[----:B----4-:R-:W-:Y:S01]  /*ace0*/  IMAD.WIDE R2, R55, 0x2, R14 ;  /* 0x0000000237027825 */ /* 0x010fe200078e020e */
[----:B------:R-:W-:Y:S01]  /*acf0*/  ISETP.LT.AND P5, PT, R155, UR28, !P1 ;  /* 0x0000001c9b007c0c */ /* 0x000fe2000cfa1270 */
[----:B------:R4:W-:Y:S01]  /*ad00*/  @P6 STG.E.U16 desc[UR6][R52.64], R60 ;  /* 0x0000003c34006986 */ /* 0x0009e2000c101506 */
[----:B------:R-:W-:Y:S01]  /*ad10*/  ISETP.LT.AND P6, PT, R154, UR4, !P1 ;  /* 0x000000049a007c0c */ /* 0x000fe2000cfc1270 */
[----:B0-----:R-:W-:Y:S01]  /*ad20*/  VIADD R54, R160, 0x4 ;  /* 0x00000004a0367836 */ /* 0x001fe20000000000 */
[----:B------:R-:W-:Y:S01]  /*ad30*/  ULDC UR4, c[0x0][0x22c] ;  /* 0x00008b0000047ab9 */ /* 0x000fe20000000800 */
[----:B------:R-:W-:Y:S01]  /*ad40*/  IMAD.WIDE R8, R55, 0x2, R18 ;  /* 0x0000000237087825 */ /* 0x000fe200078e0212 */
[----:B------:R0:W-:Y:S01]  /*ad50*/  @P3 STG.E.U16 desc[UR6][R2.64], R89 ;  /* 0x0000005902003986 */ /* 0x0001e2000c101506 */
[----:B------:R-:W-:Y:S01]  /*ad60*/  ISETP.LT.AND P3, PT, R152, UR8, !P1 ;  /* 0x0000000898007c0c */ /* 0x000fe2000cf61270 */
[----:B------:R-:W-:Y:S01]  /*ad70*/  ULDC UR8, c[0x0][0x228] ;  /* 0x00008a0000087ab9 */ /* 0x000fe20000000800 */
[----:B------:R-:W-:Y:S01]  /*ad80*/  ISETP.GE.AND P2, PT, R54, UR4, PT ;  /* 0x0000000436007c0c */ /* 0x000fe2000bf46270 */
[----:B------:R-:W-:Y:S01]  /*ad90*/  ULDC UR4, c[0x0][0x228] ;  /* 0x00008a0000047ab9 */ /* 0x000fe20000000800 */
[----:B---3--:R-:W-:Y:S01]  /*ada0*/  IMAD.WIDE R10, R145, 0x2, R16 ;  /* 0x00000002910a7825 */ /* 0x008fe200078e0210 */
[----:B------:R-:W-:-:S02]  /*adb0*/  PRMT R61, R93, 0x7632, R61 ;  /* 0x000076325d3d7816 */ /* 0x000fc4000000003d */
[----:B----4-:R-:W-:Y:S01]  /*adc0*/  PRMT R60, R89, 0x7632, R60 ;  /* 0x00007632593c7816 */ /* 0x010fe2000000003c */
[----:B------:R-:W-:Y:S01]  /*add0*/  IMAD.WIDE R52, R145, 0x2, R12 ;  /* 0x0000000291347825 */ /* 0x000fe200078e020c */
[----:B------:R-:W-:-:S03]  /*ade0*/  PRMT R54, R65, 0x7632, R54 ;  /* 0x0000763241367816 */ /* 0x000fc60000000036 */
[----:B------:R3:W-:Y:S01]  /*adf0*/  @P4 STG.E.U16 desc[UR6][R8.64], R60 ;  /* 0x0000003c08004986 */ /* 0x0007e2000c101506 */
[----:B------:R-:W-:Y:S01]  /*ae00*/  ISETP.LT.AND P4, PT, R153, UR4, !P1 ;  /* 0x0000000499007c0c */ /* 0x000fe2000cf81270 */
[----:B0-----:R-:W-:Y:S01]  /*ae10*/  IMAD.WIDE R2, R145, 0x2, R14 ;  /* 0x0000000291027825 */ /* 0x001fe200078e020e */
[----:B------:R-:W-:Y:S01]  /*ae20*/  ULDC UR4, c[0x0][0x22c] ;  /* 0x00008b0000047ab9 */ /* 0x000fe20000000800 */
[----:B------:R0:W-:Y:S01]  /*ae30*/  @P5 STG.E.U16 desc[UR6][R10.64], R93 ;  /* 0x0000005d0a005986 */ /* 0x0001e2000c101506 */
[----:B------:R-:W-:Y:S01]  /*ae40*/  ISETP.LT.AND P5, PT, R155, UR10, !P2 ;  /* 0x0000000a9b007c0c */ /* 0x000fe2000d7a1270 */
[C---:B------:R-:W-:Y:S01]  /*ae50*/  VIADD R55, R145.reuse, UR26 ;  /* 0x0000001a91377c36 */ /* 0x040fe20008000000 */
[----:B------:R-:W-:Y:S01]  /*ae60*/  ULDC UR10, c[0x0][0x228] ;  /* 0x00008a00000a7ab9 */ /* 0x000fe20000000800 */
[----:B------:R4:W-:Y:S01]  /*ae70*/  @P6 STG.E.U16 desc[UR6][R52.64], R61 ;  /* 0x0000003d34006986 */ /* 0x0009e2000c101506 */
[----:B------:R-:W-:Y:S01]  /*ae80*/  ISETP.LT.AND P6, PT, R154, UR12, !P2 ;  /* 0x0000000c9a007c0c */ /* 0x000fe2000d7c1270 */
[----:B------:R-:W-:Y:S01]  /*ae90*/  ULDC UR12, c[0x0][0x228] ;  /* 0x00008a00000c7ab9 */ /* 0x000fe20000000800 */
[----:B---3--:R-:W-:Y:S01]  /*aea0*/  IMAD.WIDE R8, R145, 0x2, R18 ;  /* 0x0000000291087825 */ /* 0x008fe200078e0212 */
[----:B------:R-:W-:-:S02]  /*aeb0*/  PRMT R60, R62, 0x7632, R60 ;  /* 0x000076323e3c7816 */ /* 0x000fc4000000003c */
[----:B------:R3:W-:Y:S01]  /*aec0*/  @P4 STG.E.U16 desc[UR6][R2.64], R65 ;  /* 0x0000004102004986 */ /* 0x0007e2000c101506 */
[----:B0-----:R-:W-:-:S03]  /*aed0*/  IMAD.WIDE R10, R55, 0x2, R16 ;  /* 0x00000002370a7825 */ /* 0x001fc600078e0210 */
[----:B------:R0:W-:Y:S01]  /*aee0*/  @P3 STG.E.U16 desc[UR6][R8.64], R54 ;  /* 0x0000003608003986 */ /* 0x0001e2000c101506 */
[----:B------:R-:W-:Y:S01]  /*aef0*/  ISETP.LT.AND P3, PT, R152, UR8, !P2 ;  /* 0x0000000898007c0c */ /* 0x000fe2000d761270 */
[----:B----4-:R-:W-:Y:S01]  /*af00*/  VIADD R61, R160, 0x5 ;  /* 0x00000005a03d7836 */ /* 0x010fe20000000000 */
[----:B------:R-:W-:Y:S01]  /*af10*/  ULDC UR8, c[0x0][0x228] ;  /* 0x00008a0000087ab9 */ /* 0x000fe20000000800 */
[----:B------:R-:W-:Y:S01]  /*af20*/  IMAD.WIDE R52, R55, 0x2, R12 ;  /* 0x0000000237347825 */ /* 0x000fe200078e020c */
[----:B------:R4:W-:Y:S02]  /*af30*/  @P5 STG.E.U16 desc[UR6][R10.64], R62 ;  /* 0x0000003e0a005986 */ /* 0x0009e4000c101506 */
[----:B------:R-:W-:Y:S01]  /*af40*/  ISETP.GE.AND P1, PT, R61, UR4, PT ;  /* 0x000000043d007c0c */ /* 0x000fe2000bf26270 */
[----:B------:R-:W-:Y:S01]  /*af50*/  ULDC UR4, c[0x0][0x228] ;  /* 0x00008a0000047ab9 */ /* 0x000fe20000000800 */
[----:B------:R5:W-:Y:S01]  /*af60*/  @P6 STG.E.U16 desc[UR6][R52.64], R60 ;  /* 0x0000003c34006986 */ /* 0x000be2000c101506 */
[----:B------:R-:W-:Y:S01]  /*af70*/  ISETP.LT.AND P4, PT, R153, UR4, !P2 ;  /* 0x0000000499007c0c */ /* 0x000fe2000d781270 */
[----:B---3--:R-:W-:Y:S01]  /*af80*/  IMAD.WIDE R2, R55, 0x2, R14 ;  /* 0x0000000237027825 */ /* 0x008fe200078e020e */
[----:B------:R-:W-:Y:S01]  /*af90*/  ISETP.LT.AND P5, PT, R155, UR10, !P1 ;  /* 0x0000000a9b007c0c */ /* 0x000fe2000cfa1270 */
[----:B------:R-:W-:Y:S01]  /*afa0*/  ULDC UR4, c[0x0][0x22c] ;  /* 0x00008b0000047ab9 */ /* 0x000fe20000000800 */
[----:B------:R-:W-:Y:S01]  /*afb0*/  ISETP.LT.AND P6, PT, R154, UR12, !P1 ;  /* 0x0000000c9a007c0c */ /* 0x000fe2000cfc1270 */
[C---:B------:R-:W-:Y:S01]  /*afc0*/  VIADD R61, R55.reuse, UR26 ;  /* 0x0000001a373d7c36 */ /* 0x040fe20008000000 */
[----:B0-----:R-:W-:Y:S01]  /*afd0*/  PRMT R54, R90, 0x7632, R54 ;  /* 0x000076325a367816 */ /* 0x001fe20000000036 */
[----:B----4-:R-:W-:Y:S01]  /*afe0*/  VIADD R62, R160, 0x6 ;  /* 0x00000006a03e7836 */ /* 0x010fe20000000000 */
[----:B------:R-:W-:Y:S01]  /*aff0*/  ULDC UR10, c[0x0][0x228] ;  /* 0x00008a00000a7ab9 */ /* 0x000fe20000000800 */
[----:B------:R-:W-:Y:S01]  /*b000*/  IMAD.WIDE R8, R55, 0x2, R18 ;  /* 0x0000000237087825 */ /* 0x000fe200078e0212 */
[----:B------:R-:W-:Y:S01]  /*b010*/  ULDC UR12, c[0x0][0x228] ;  /* 0x00008a00000c7ab9 */ /* 0x000fe20000000800 */
[----:B-----5:R-:W-:-:S02]  /*b020*/  PRMT R60, R94, 0x7632, R60 ;  /* 0x000076325e3c7816 */ /* 0x020fc4000000003c */
[----:B------:R-:W-:Y:S01]  /*b030*/  ISETP.GE.AND P2, PT, R62, UR4, PT ;  /* 0x000000043e007c0c */ /* 0x000fe2000bf46270 */
[----:B------:R-:W-:Y:S01]  /*b040*/  ULDC UR4, c[0x0][0x228] ;  /* 0x00008a0000047ab9 */ /* 0x000fe20000000800 */
[----:B------:R-:W-:Y:S01]  /*b050*/  IMAD.WIDE R10, R61, 0x2, R16 ;  /* 0x000000023d0a7825 */ /* 0x000fe200078e0210 */
[----:B------:R0:W-:Y:S01]  /*b060*/  @P4 STG.E.U16 desc[UR6][R2.64], R90 ;  /* 0x0000005a02004986 */ /* 0x0001e2000c101506 */
[----:B------:R-:W-:Y:S01]  /*b070*/  ISETP.LT.AND P4, PT, R153, UR4, !P1 ;  /* 0x0000000499007c0c */ /* 0x000fe2000cf81270 */
[----:B------:R-:W-:Y:S01]  /*b080*/  ULDC UR4, c[0x0][0x22c] ;  /* 0x00008b0000047ab9 */ /* 0x000fe20000000800 */
[----:B------:R-:W-:Y:S01]  /*b090*/  IMAD.WIDE R52, R61, 0x2, R12 ;  /* 0x000000023d347825 */ /* 0x000fe200078e020c */
[----:B------:R3:W-:Y:S01]  /*b0a0*/  @P3 STG.E.U16 desc[UR6][R8.64], R54 ;  /* 0x0000003608003986 */ /* 0x0007e2000c101506 */
[----:B------:R-:W-:Y:S01]  /*b0b0*/  ISETP.LT.AND P3, PT, R152, UR8, !P1 ;  /* 0x0000000898007c0c */ /* 0x000fe2000cf61270 */
[----:B------:R-:W-:Y:S01]  /*b0c0*/  ULDC UR8, c[0x0][0x228] ;  /* 0x00008a0000087ab9 */ /* 0x000fe20000000800 */
[----:B------:R-:W-:Y:S01]  /*b0d0*/  VIADD R62, R160, 0x7 ;  /* 0x00000007a03e7836 */ /* 0x000fe20000000000 */
[----:B------:R4:W-:Y:S01]  /*b0e0*/  @P5 STG.E.U16 desc[UR6][R10.64], R94 ;  /* 0x0000005e0a005986 */ /* 0x0009e2000c101506 */
[----:B------:R-:W-:Y:S01]  /*b0f0*/  ISETP.LT.AND P5, PT, R155, UR10, !P2 ;  /* 0x0000000a9b007c0c */ /* 0x000fe2000d7a1270 */
[C---:B------:R-:W-:Y:S01]  /*b100*/  VIADD R55, R61.reuse, UR26 ;  /* 0x0000001a3d377c36 */ /* 0x040fe20008000000 */
[----:B------:R-:W-:Y:S01]  /*b110*/  ULDC UR10, c[0x0][0x228] ;  /* 0x00008a00000a7ab9 */ /* 0x000fe20000000800 */
[----:B------:R5:W-:Y:S01]  /*b120*/  @P6 STG.E.U16 desc[UR6][R52.64], R60 ;  /* 0x0000003c34006986 */ /* 0x000be2000c101506 */
[----:B------:R-:W-:Y:S01]  /*b130*/  ISETP.LT.AND P6, PT, R154, UR12, !P2 ;  /* 0x0000000c9a007c0c */ /* 0x000fe2000d7c1270 */
[C---:B0-----:R-:W-:Y:S01]  /*b140*/  IMAD.WIDE R2, R61.reuse, 0x2, R14 ;  /* 0x000000023d027825 */ /* 0x041fe200078e020e */
[----:B------:R-:W-:Y:S01]  /*b150*/  ISETP.GE.AND P1, PT, R62, UR4, PT ;  /* 0x000000043e007c0c */ /* 0x000fe2000bf26270 */
[----:B------:R-:W-:Y:S01]  /*b160*/  ULDC UR4, c[0x0][0x228] ;  /* 0x00008a0000047ab9 */ /* 0x000fe20000000800 */
[----:B---3--:R-:W-:Y:S01]  /*b170*/  PRMT R54, R66, 0x7632, R54 ;  /* 0x0000763242367816 */ /* 0x008fe20000000036 */
[----:B------:R-:W-:Y:S01]  /*b180*/  IMAD.WIDE R8, R61, 0x2, R18 ;  /* 0x000000023d087825 */ /* 0x000fe200078e0212 */
[----:B------:R0:W-:Y:S01]  /*b190*/  @P4 STG.E.U16 desc[UR6][R2.64], R66 ;  /* 0x0000004202004986 */ /* 0x0001e2000c101506 */
[----:B------:R-:W-:Y:S01]  /*b1a0*/  ISETP.LT.AND P4, PT, R153, UR4, !P2 ;  /* 0x0000000499007c0c */ /* 0x000fe2000d781270 */
[----:B------:R-:W-:Y:S01]  /*b1b0*/  ULDC UR12, c[0x0][0x228] ;  /* 0x00008a00000c7ab9 */ /* 0x000fe20000000800 */
[----:B----4-:R-:W-:Y:S01]  /*b1c0*/  IMAD.WIDE R10, R55, 0x2, R16 ;  /* 0x00000002370a7825 */ /* 0x010fe200078e0210 */
[----:B------:R3:W-:Y:S01]  /*b1d0*/  @P3 STG.E.U16 desc[UR6][R8.64], R54 ;  /* 0x0000003608003986 */ /* 0x0007e2000c101506 */
[----:B-----5:R-:W-:Y:S01]  /*b1e0*/  PRMT R60, R63, 0x7632, R60 ;  /* 0x000076323f3c7816 */ /* 0x020fe2000000003c */
[----:B------:R-:W-:Y:S01]  /*b1f0*/  ULDC UR4, c[0x0][0x22c] ;  /* 0x00008b0000047ab9 */ /* 0x000fe20000000800 */
[----:B------:R-:W-:Y:S01]  /*b200*/  IMAD.WIDE R52, R55, 0x2, R12 ;  /* 0x0000000237347825 */ /* 0x000fe200078e020c */
[----:B------:R-:W-:Y:S01]  /*b210*/  ISETP.LT.AND P3, PT, R152, UR8, !P2 ;  /* 0x0000000898007c0c */ /* 0x000fe2000d761270 */
[----:B------:R4:W-:Y:S01]  /*b220*/  @P5 STG.E.U16 desc[UR6][R10.64], R63 ;  /* 0x0000003f0a005986 */ /* 0x0009e2000c101506 */
[----:B------:R-:W-:Y:S01]  /*b230*/  ISETP.LT.AND P5, PT, R155, UR10, !P1 ;  /* 0x0000000a9b007c0c */ /* 0x000fe2000cfa1270 */
[----:B------:R-:W-:Y:S01]  /*b240*/  VIADD R62, R160, 0x8 ;  /* 0x00000008a03e7836 */ /* 0x000fe20000000000 */
[----:B------:R-:W-:Y:S01]  /*b250*/  ULDC UR8, c[0x0][0x228] ;  /* 0x00008a0000087ab9 */ /* 0x000fe20000000800 */
[----:B------:R5:W-:Y:S01]  /*b260*/  @P6 STG.E.U16 desc[UR6][R52.64], R60 ;  /* 0x0000003c34006986 */ /* 0x000be2000c101506 */
[----:B------:R-:W-:Y:S01]  /*b270*/  ISETP.LT.AND P6, PT, R154, UR12, !P1 ;  /* 0x0000000c9a007c0c */ /* 0x000fe2000cfc1270 */
[----:B0-----:R-:W-:Y:S01]  /*b280*/  IMAD.WIDE R2, R55, 0x2, R14 ;  /* 0x0000000237027825 */ /* 0x001fe200078e020e */
[----:B---3--:R-:W-:Y:S01]  /*b290*/  PRMT R54, R91, 0x7632, R54 ;  /* 0x000076325b367816 */ /* 0x008fe20000000036 */
[----:B------:R-:W-:Y:S01]  /*b2a0*/  ULDC UR10, c[0x0][0x228] ;  /* 0x00008a00000a7ab9 */ /* 0x000fe20000000800 */
[----:B------:R-:W-:Y:S01]  /*b2b0*/  ISETP.GE.AND P2, PT, R62, UR4, PT ;  /* 0x000000043e007c0c */ /* 0x000fe2000bf46270 */
[C---:B------:R-:W-:Y:S01]  /*b2c0*/  VIADD R61, R55.reuse, UR26 ;  /* 0x0000001a373d7c36 */ /* 0x040fe20008000000 */
[----:B------:R-:W-:Y:S01]  /*b2d0*/  ULDC UR4, c[0x0][0x228] ;  /* 0x00008a0000047ab9 */ /* 0x000fe20000000800 */
[----:B------:R-:W-:Y:S01]  /*b2e0*/  IMAD.WIDE R8, R55, 0x2, R18 ;  /* 0x0000000237087825 */ /* 0x000fe200078e0212 */
[----:B------:R0:W-:Y:S01]  /*b2f0*/  @P4 STG.E.U16 desc[UR6][R2.64], R91 ;  /* 0x0000005b02004986 */ /* 0x0001e2000c101506 */
[----:B------:R-:W-:Y:S01]  /*b300*/  ISETP.LT.AND P4, PT, R153, UR4, !P1 ;  /* 0x0000000499007c0c */ /* 0x000fe2000cf81270 */
[----:B------:R-:W-:Y:S01]  /*b310*/  ULDC UR12, c[0x0][0x228] ;  /* 0x00008a00000c7ab9 */ /* 0x000fe20000000800 */
[----:B----4-:R-:W-:Y:S01]  /*b320*/  IMAD.WIDE R10, R61, 0x2, R16 ;  /* 0x000000023d0a7825 */ /* 0x010fe200078e0210 */
[----:B-----5:R-:W-:Y:S01]  /*b330*/  PRMT R60, R95, 0x7632, R60 ;  /* 0x000076325f3c7816 */ /* 0x020fe2000000003c */
[----:B------:R3:W-:Y:S01]  /*b340*/  @P3 STG.E.U16 desc[UR6][R8.64], R54 ;  /* 0x0000003608003986 */ /* 0x0007e2000c101506 */
[----:B------:R-:W-:Y:S01]  /*b350*/  ISETP.LT.AND P3, PT, R152, UR8, !P1 ;  /* 0x0000000898007c0c */ /* 0x000fe2000cf61270 */
[----:B------:R-:W-:Y:S01]  /*b360*/  IMAD.WIDE R52, R61, 0x2, R12 ;  /* 0x000000023d347825 */ /* 0x000fe200078e020c */
[----:B------:R-:W-:Y:S01]  /*b370*/  ULDC UR4, c[0x0][0x22c] ;  /* 0x00008b0000047ab9 */ /* 0x000fe20000000800 */
[----:B------:R4:W-:Y:S01]  /*b380*/  @P5 STG.E.U16 desc[UR6][R10.64], R95 ;  /* 0x0000005f0a005986 */ /* 0x0009e2000c101506 */
[----:B------:R-:W-:Y:S01]  /*b390*/  ISETP.LT.AND P5, PT, R155, UR10, !P2 ;  /* 0x0000000a9b007c0c */ /* 0x000fe2000d7a1270 */
[----:B------:R-:W-:Y:S01]  /*b3a0*/  VIADD R62, R160, 0x9 ;  /* 0x00000009a03e7836 */ /* 0x000fe20000000000 */
[----:B------:R-:W-:Y:S01]  /*b3b0*/  ULDC UR8, c[0x0][0x228] ;  /* 0x00008a0000087ab9 */ /* 0x000fe20000000800 */
[----:B------:R5:W-:Y:S01]  /*b3c0*/  @P6 STG.E.U16 desc[UR6][R52.64], R60 ;  /* 0x0000003c34006986 */ /* 0x000be2000c101506 */
[----:B------:R-:W-:Y:S01]  /*b3d0*/  ISETP.LT.AND P6, PT, R154, UR12, !P2 ;  /* 0x0000000c9a007c0c */ /* 0x000fe2000d7c1270 */
[----:B0-----:R-:W-:Y:S01]  /*b3e0*/  IMAD.WIDE R2, R61, 0x2, R14 ;  /* 0x000000023d027825 */ /* 0x001fe200078e020e */
[----:B------:R-:W-:Y:S01]  /*b3f0*/  ISETP.GE.AND P1, PT, R62, UR4, PT ;  /* 0x000000043e007c0c */ /* 0x000fe2000bf26270 */
[----:B------:R-:W-:Y:S01]  /*b400*/  ULDC UR4, c[0x0][0x228] ;  /* 0x00008a0000047ab9 */ /* 0x000fe20000000800 */
[----:B---3--:R-:W-:Y:S01]  /*b410*/  PRMT R54, R67, 0x7632, R54 ;  /* 0x0000763243367816 */ /* 0x008fe20000000036 */
[C---:B------:R-:W-:Y:S01]  /*b420*/  VIADD R55, R61.reuse, UR26 ;  /* 0x0000001a3d377c36 */ /* 0x040fe20008000000 */
[----:B------:R0:W-:Y:S01]  /*b430*/  @P4 STG.E.U16 desc[UR6][R2.64], R67 ;  /* 0x0000004302004986 */ /* 0x0001e2000c101506 */
[----:B------:R-:W-:Y:S01]  /*b440*/  IMAD.WIDE R8, R61, 0x2, R18 ;  /* 0x000000023d087825 */ /* 0x000fe200078e0212 */
[----:B------:R-:W-:Y:S01]  /*b450*/  ISETP.LT.AND P4, PT, R153, UR4, !P2 ;  /* 0x0000000499007c0c */ /* 0x000fe2000d781270 */
[----:B------:R-:W-:Y:S01]  /*b460*/  ULDC UR10, c[0x0][0x228] ;  /* 0x00008a00000a7ab9 */ /* 0x000fe20000000800 */
[----:B------:R-:W-:Y:S01]  /*b470*/  ULDC UR12, c[0x0][0x228] ;  /* 0x00008a00000c7ab9 */ /* 0x000fe20000000800 */
[C---:B----4-:R-:W-:Y:S01]  /*b480*/  IMAD.WIDE R10, R55.reuse, 0x2, R16 ;  /* 0x00000002370a7825 */ /* 0x050fe200078e0210 */
[----:B-----5:R-:W-:Y:S01]  /*b490*/  PRMT R60, R56, 0x7632, R60 ;  /* 0x00007632383c7816 */ /* 0x020fe2000000003c */
[----:B------:R3:W-:Y:S01]  /*b4a0*/  @P3 STG.E.U16 desc[UR6][R8.64], R54 ;  /* 0x0000003608003986 */ /* 0x0007e2000c101506 */
[----:B------:R-:W-:Y:S01]  /*b4b0*/  ISETP.LT.AND P3, PT, R152, UR8, !P2 ;  /* 0x0000000898007c0c */ /* 0x000fe2000d761270 */
[----:B------:R-:W-:Y:S01]  /*b4c0*/  IMAD.WIDE R52, R55, 0x2, R12 ;  /* 0x0000000237347825 */ /* 0x000fe200078e020c */
[----:B------:R-:W-:Y:S01]  /*b4d0*/  ULDC UR4, c[0x0][0x22c] ;  /* 0x00008b0000047ab9 */ /* 0x000fe20000000800 */
[----:B------:R4:W-:Y:S01]  /*b4e0*/  @P5 STG.E.U16 desc[UR6][R10.64], R56 ;  /* 0x000000380a005986 */ /* 0x0009e2000c101506 */
[----:B------:R-:W-:Y:S01]  /*b4f0*/  ISETP.LT.AND P5, PT, R155, UR10, !P1 ;  /* 0x0000000a9b007c0c */ /* 0x000fe2000cfa1270 */
[C---:B0-----:R-:W-:Y:S01]  /*b500*/  IMAD.WIDE R2, R55.reuse, 0x2, R14 ;  /* 0x0000000237027825 */ /* 0x041fe200078e020e */
[----:B------:R-:W-:Y:S01]  /*b510*/  ULDC UR8, c[0x0][0x228] ;  /* 0x00008a0000087ab9 */ /* 0x000fe20000000800 */
[----:B------:R0:W-:Y:S01]  /*b520*/  @P6 STG.E.U16 desc[UR6][R52.64], R60 ;  /* 0x0000003c34006986 */ /* 0x0001e2000c101506 */
[----:B------:R-:W-:Y:S01]  /*b530*/  ISETP.LT.AND P6, PT, R154, UR12, !P1 ;  /* 0x0000000c9a007c0c */ /* 0x000fe2000cfc1270 */
[C---:B------:R-:W-:Y:S01]  /*b540*/  VIADD R61, R55.reuse, UR26 ;  /* 0x0000001a373d7c36 */ /* 0x040fe20008000000 */
[----:B------:R-:W-:Y:S01]  /*b550*/  ULDC UR10, c[0x0][0x228] ;  /* 0x00008a00000a7ab9 */ /* 0x000fe20000000800 */
[----:B---3--:R-:W-:Y:S01]  /*b560*/  IMAD.WIDE R8, R55, 0x2, R18 ;  /* 0x0000000237087825 */ /* 0x008fe200078e0212 */
[----:B------:R-:W-:Y:S01]  /*b570*/  PRMT R54, R32, 0x7632, R54 ;  /* 0x0000763220367816 */ /* 0x000fe20000000036 */
[----:B------:R3:W-:Y:S01]  /*b580*/  @P4 STG.E.U16 desc[UR6][R2.64], R32 ;  /* 0x0000002002004986 */ /* 0x0007e2000c101506 */
[----:B------:R-:W-:Y:S01]  /*b590*/  ULDC UR12, c[0x0][0x228] ;  /* 0x00008a00000c7ab9 */ /* 0x000fe20000000800 */
[C---:B----4-:R-:W-:Y:S01]  /*b5a0*/  IMAD.WIDE R10, R61.reuse, 0x2, R16 ;  /* 0x000000023d0a7825 */ /* 0x050fe200078e0210 */
[----:B------:R-:W-:Y:S01]  /*b5b0*/  PRMT R56, R28, 0x7632, R56 ;  /* 0x000076321c387816 */ /* 0x000fe20000000038 */
[----:B------:R4:W-:Y:S01]  /*b5c0*/  @P3 STG.E.U16 desc[UR6][R8.64], R54 ;  /* 0x0000003608003986 */ /* 0x0009e2000c101506 */
[----:B------:R-:W-:Y:S01]  /*b5d0*/  ISETP.LT.AND P3, PT, R152, UR8, !P1 ;  /* 0x0000000898007c0c */ /* 0x000fe2000cf61270 */
[----:B0-----:R-:W-:Y:S01]  /*b5e0*/  VIADD R60, R160, 0xa ;  /* 0x0000000aa03c7836 */ /* 0x001fe20000000000 */
        /* <DEDUP_REMOVED lines=11> */
[----:B----4-:R-:W-:Y:S01]  /*b6a0*/  VIADD R54, R160, 0xb ;  /* 0x0000000ba0367836 */ /* 0x010fe20000000000 */
[----:B------:R-:W-:Y:S01]  /*b6b0*/  PRMT R32, R57, 0x7632, R32 ;  /* 0x0000763239207816 */ /* 0x000fe20000000020 */
[C---:B------:R-:W-:Y:S01]  /*b6c0*/  VIADD R55, R61.reuse, UR26 ;  /* 0x0000001a3d377c36 */ /* 0x040fe20008000000 */
[----:B0-----:R-:W-:Y:S01]  /*b6d0*/  PRMT R28, R24, 0x7632, R28 ;  /* 0x00007632181c7816 */ /* 0x001fe2000000001c */
[----:B------:R-:W-:Y:S01]  /*b6e0*/  IMAD.WIDE R8, R61, 0x2, R18 ;  /* 0x000000023d087825 */ /* 0x000fe200078e0212 */
[----:B------:R-:W-:Y:S01]  /*b6f0*/  ISETP.GE.AND P1, PT, R54, UR4, PT ;  /* 0x0000000436007c0c */ /* 0x000fe2000bf26270 */
[----:B------:R-:W-:Y:S01]  /*b700*/  ULDC UR4, c[0x0][0x228] ;  /* 0x00008a0000047ab9 */ /* 0x000fe20000000800 */
[----:B------:R-:W-:Y:S01]  /*b710*/  ULDC UR10, c[0x0][0x228] ;  /* 0x00008a00000a7ab9 */ /* 0x000fe20000000800 */
[----:B------:R-:W-:Y:S01]  /*b720*/  IMAD.WIDE R10, R55, 0x2, R16 ;  /* 0x00000002370a7825 */ /* 0x000fe200078e0210 */
[----:B------:R0:W-:Y:S01]  /*b730*/  @P4 STG.E.U16 desc[UR6][R2.64], R24 ;  /* 0x0000001802004986 */ /* 0x0001e2000c101506 */
[----:B------:R-:W-:Y:S01]  /*b740*/  ISETP.LT.AND P4, PT, R153, UR4, !P2 ;  /* 0x0000000499007c0c */ /* 0x000fe2000d781270 */
[----:B------:R-:W-:Y:S01]  /*b750*/  ULDC UR12, c[0x0][0x228] ;  /* 0x00008a00000c7ab9 */ /* 0x000fe20000000800 */
[C---:B-----5:R-:W-:Y:S01]  /*b760*/  IMAD.WIDE R52, R55.reuse, 0x2, R12 ;  /* 0x0000000237347825 */ /* 0x060fe200078e020c */
[----:B------:R3:W-:Y:S01]  /*b770*/  @P3 STG.E.U16 desc[UR6][R8.64], R28 ;  /* 0x0000001c08003986 */ /* 0x0007e2000c101506 */
[----:B------:R-:W-:Y:S01]  /*b780*/  ISETP.LT.AND P3, PT, R152, UR8, !P2 ;  /* 0x0000000898007c0c */ /* 0x000fe2000d761270 */
[----:B------:R-:W-:Y:S01]  /*b790*/  ULDC UR4, c[0x0][0x22c] ;  /* 0x00008b0000047ab9 */ /* 0x000fe20000000800 */
[----:B------:R-:W-:Y:S01]  /*b7a0*/  VIADD R61, R55, UR26 ;  /* 0x0000001a373d7c36 */ /* 0x000fe20008000000 */
[----:B------:R4:W-:Y:S01]  /*b7b0*/  @P5 STG.E.U16 desc[UR6][R10.64], R57 ;  /* 0x000000390a005986 */ /* 0x0009e2000c101506 */
[----:B------:R-:W-:Y:S01]  /*b7c0*/  ISETP.LT.AND P5, PT, R155, UR10, !P1 ;  /* 0x0000000a9b007c0c */ /* 0x000fe2000cfa1270 */
[----:B------:R-:W-:Y:S01]  /*b7d0*/  ULDC UR8, c[0x0][0x228] ;  /* 0x00008a0000087ab9 */ /* 0x000fe20000000800 */
[----:B------:R-:W-:Y:S01]  /*b7e0*/  ULDC UR10, c[0x0][0x228] ;  /* 0x00008a00000a7ab9 */ /* 0x000fe20000000800 */
[----:B------:R5:W-:Y:S01]  /*b7f0*/  @P6 STG.E.U16 desc[UR6][R52.64], R32 ;  /* 0x0000002034006986 */ /* 0x000be2000c101506 */
[----:B------:R-:W-:Y:S01]  /*b800*/  ISETP.LT.AND P6, PT, R154, UR12, !P1 ;  /* 0x0000000c9a007c0c */ /* 0x000fe2000cfc1270 */
[----:B0-----:R-:W-:Y:S01]  /*b810*/  IMAD.WIDE R2, R55, 0x2, R14 ;  /* 0x0000000237027825 */ /* 0x001fe200078e020e */
[----:B------:R-:W-:Y:S01]  /*b820*/  PRMT R24, R33, 0x7632, R24 ;  /* 0x0000763221187816 */ /* 0x000fe20000000018 */
[----:B------:R-:W-:Y:S01]  /*b830*/  ULDC UR12, c[0x0][0x228] ;  /* 0x00008a00000c7ab9 */ /* 0x000fe20000000800 */
[----:B---3--:R-:W-:Y:S01]  /*b840*/  PRMT R28, R29, 0x7632, R28 ;  /* 0x000076321d1c7816 */ /* 0x008fe2000000001c */
[----:B------:R-:W-:Y:S01]  /*b850*/  IMAD.WIDE R8, R55, 0x2, R18 ;  /* 0x0000000237087825 */ /* 0x000fe200078e0212 */
[----:B------:R0:W-:Y:S03]  /*b860*/  @P4 STG.E.U16 desc[UR6][R2.64], R33 ;  /* 0x0000002102004986 */ /* 0x0001e6000c101506 */
[C---:B----4-:R-:W-:Y:S01]  /*b870*/  IMAD.WIDE R10, R61.reuse, 0x2, R16 ;  /* 0x000000023d0a7825 */ /* 0x050fe200078e0210 */
[----:B------:R3:W-:Y:S01]  /*b880*/  @P3 STG.E.U16 desc[UR6][R8.64], R24 ;  /* 0x0000001808003986 */ /* 0x0007e2000c101506 */
[----:B------:R-:W-:Y:S01]  /*b890*/  ISETP.LT.AND P3, PT, R152, UR8, !P1 ;  /* 0x0000000898007c0c */ /* 0x000fe2000cf61270 */
[----:B------:R-:W-:Y:S01]  /*b8a0*/  ULDC UR8, c[0x0][0x228] ;  /* 0x00008a0000087ab9 */ /* 0x000fe20000000800 */
[----:B-----5:R-:W-:Y:S01]  /*b8b0*/  VIADD R32, R160, 0xc ;  /* 0x0000000ca0207836 */ /* 0x020fe20000000000 */
[----:B------:R-:W-:Y:S01]  /*b8c0*/  @P5 STG.E.U16 desc[UR6][R10.64], R29 ;  /* 0x0000001d0a005986 */ /* 0x000fe2000c101506 */
[----:B------:R-:W-:-:S03]  /*b8d0*/  IMAD.WIDE R52, R61, 0x2, R12 ;  /* 0x000000023d347825 */ /* 0x000fc600078e020c */
[----:B------:R-:W-:Y:S01]  /*b8e0*/  ISETP.GE.AND P2, PT, R32, UR4, PT ;  /* 0x0000000420007c0c */ /* 0x000fe2000bf46270 */
[----:B------:R-:W-:Y:S01]  /*b8f0*/  ULDC UR4, c[0x0][0x228] ;  /* 0x00008a0000047ab9 */ /* 0x000fe20000000800 */
[----:B------:R4:W-:Y:S01]  /*b900*/  @P6 STG.E.U16 desc[UR6][R52.64], R28 ;  /* 0x0000001c34006986 */ /* 0x0009e2000c101506 */
[----:B------:R-:W-:Y:S01]  /*b910*/  ISETP.LT.AND P4, PT, R153, UR4, !P1 ;  /* 0x0000000499007c0c */ /* 0x000fe2000cf81270 */
[----:B0-----:R-:W-:Y:S01]  /*b920*/  IMAD.WIDE R2, R61, 0x2, R14 ;  /* 0x000000023d027825 */ /* 0x001fe200078e020e */
[----:B------:R-:W-:Y:S01]  /*b930*/  ISETP.LT.AND P5, PT, R155, UR10, !P2 ;  /* 0x0000000a9b007c0c */ /* 0x000fe2000d7a1270 */
[----:B------:R-:W-:Y:S01]  /*b940*/  ULDC UR4, c[0x0][0x22c] ;  /* 0x00008b0000047ab9 */ /* 0x000fe20000000800 */
[----:B------:R-:W-:Y:S01]  /*b950*/  ISETP.LT.AND P6, PT, R154, UR12, !P2 ;  /* 0x0000000c9a007c0c */ /* 0x000fe2000d7c1270 */
[----:B------:R-:W-:Y:S01]  /*b960*/  VIADD R33, R61, UR26 ;  /* 0x0000001a3d217c36 */ /* 0x000fe20008000000 */
[----:B---3--:R-:W-:Y:S01]  /*b970*/  PRMT R24, R25, 0x7632, R24 ;  /* 0x0000763219187816 */ /* 0x008fe20000000018 */
[----:B------:R-:W-:Y:S01]  /*b980*/  IMAD.WIDE R8, R61, 0x2, R18 ;  /* 0x000000023d087825 */ /* 0x000fe200078e0212 */
[----:B------:R-:W-:Y:S01]  /*b990*/  PRMT R32, R58, 0x7632, R32 ;  /* 0x000076323a207816 */ /* 0x000fe20000000020 */
[----:B------:R-:W-:Y:S01]  /*b9a0*/  ULDC UR10, c[0x0][0x228] ;  /* 0x00008a00000a7ab9 */ /* 0x000fe20000000800 */
[----:B------:R-:W-:Y:S01]  /*b9b0*/  ULDC UR12, c[0x0][0x228] ;  /* 0x00008a00000c7ab9 */ /* 0x000fe20000000800 */
[----:B----4-:R-:W-:-:S02]  /*b9c0*/  VIADD R52, R160, 0xd ;  /* 0x0000000da0347836 */ /* 0x010fc40000000000 */
[C---:B------:R-:W-:Y:S01]  /*b9d0*/  IMAD.WIDE R10, R33.reuse, 0x2, R16 ;  /* 0x00000002210a7825 */ /* 0x040fe200078e0210 */
[----:B------:R0:W-:Y:S02]  /*b9e0*/  @P4 STG.E.U16 desc[UR6][R2.64], R25 ;  /* 0x0000001902004986 */ /* 0x0001e4000c101506 */
[----:B------:R-:W-:Y:S01]  /*b9f0*/  ISETP.GE.AND P1, PT, R52, UR4, PT ;  /* 0x0000000434007c0c */ /* 0x000fe2000bf26270 */
[----:B------:R-:W-:Y:S01]  /*ba00*/  ULDC UR4, c[0x0][0x228] ;  /* 0x00008a0000047ab9 */ /* 0x000fe20000000800 */
[----:B------:R-:W-:Y:S01]  /*ba10*/  IMAD.WIDE R28, R33, 0x2, R12 ;  /* 0x00000002211c7825 */ /* 0x000fe200078e020c */
[----:B------:R3:W-:Y:S01]  /*ba20*/  @P3 STG.E.U16 desc[UR6][R8.64], R24 ;  /* 0x0000001808003986 */ /* 0x0007e2000c101506 */
[----:B------:R-:W-:Y:S01]  /*ba30*/  ISETP.LT.AND P4, PT, R153, UR4, !P2 ;  /* 0x0000000499007c0c */ /* 0x000fe2000d781270 */
[----:B------:R-:W-:Y:S01]  /*ba40*/  ULDC UR4, c[0x0][0x22c] ;  /* 0x00008b0000047ab9 */ /* 0x000fe20000000800 */
[----:B------:R-:W-:Y:S01]  /*ba50*/  ISETP.LT.AND P3, PT, R152, UR8, !P2 ;  /* 0x0000000898007c0c */ /* 0x000fe2000d761270 */
[----:B------:R4:W-:Y:S01]  /*ba60*/  @P5 STG.E.U16 desc[UR6][R10.64], R58 ;  /* 0x0000003a0a005986 */ /* 0x0009e2000c101506 */
[----:B------:R-:W-:Y:S01]  /*ba70*/  ISETP.LT.AND P5, PT, R155, UR10, !P1 ;  /* 0x0000000a9b007c0c */ /* 0x000fe2000cfa1270 */
[C---:B------:R-:W-:Y:S01]  /*ba80*/  VIADD R53, R33.reuse, UR26 ;  /* 0x0000001a21357c36 */ /* 0x040fe20008000000 */
[----:B------:R-:W-:Y:S01]  /*ba90*/  ULDC UR8, c[0x0][0x228] ;  /* 0x00008a0000087ab9 */ /* 0x000fe20000000800 */
[----:B------:R5:W-:Y:S01]  /*baa0*/  @P6 STG.E.U16 desc[UR6][R28.64], R32 ;  /* 0x000000201c006986 */ /* 0x000be2000c101506 */
[----:B------:R-:W-:Y:S01]  /*bab0*/  ISETP.LT.AND P6, PT, R154, UR12, !P1 ;  /* 0x0000000c9a007c0c */ /* 0x000fe2000cfc1270 */
[----:B0-----:R-:W-:Y:S01]  /*bac0*/  IMAD.WIDE R2, R33, 0x2, R14 ;  /* 0x0000000221027825 */ /* 0x001fe200078e020e */
[----:B------:R-:W-:Y:S01]  /*bad0*/  ULDC UR10, c[0x0][0x228] ;  /* 0x00008a00000a7ab9 */ /* 0x000fe20000000800 */
[----:B------:R-:W-:-:S02]  /*bae0*/  ULDC UR12, c[0x0][0x228] ;  /* 0x00008a00000c7ab9 */ /* 0x000fc40000000800 */
[----:B---3--:R-:W-:Y:S01]  /*baf0*/  IMAD.WIDE R8, R33, 0x2, R18 ;  /* 0x0000000221087825 */ /* 0x008fe200078e0212 */
[----:B------:R0:W-:Y:S03]  /*bb00*/  @P4 STG.E.U16 desc[UR6][R2.64], R34 ;  /* 0x0000002202004986 */ /* 0x0001e6000c101506 */
[----:B----4-:R-:W-:Y:S01]  /*bb10*/  IMAD.WIDE R10, R53, 0x2, R16 ;  /* 0x00000002350a7825 */ /* 0x010fe200078e0210 */
[----:B-----5:R-:W-:-:S03]  /*bb20*/  PRMT R28, R34, 0x7632, R28 ;  /* 0x00007632221c7816 */ /* 0x020fc6000000001c */
[----:B------:R-:W-:Y:S01]  /*bb30*/  VIADD R29, R160, 0xe ;  /* 0x0000000ea01d7836 */ /* 0x000fe20000000000 */
[----:B------:R-:W-:Y:S01]  /*bb40*/  PRMT R32, R30, 0x7632, R32 ;  /* 0x000076321e207816 */ /* 0x000fe20000000020 */
[----:B------:R-:W-:Y:S01]  /*bb50*/  IMAD.WIDE R24, R53, 0x2, R12 ;  /* 0x0000000235187825 */ /* 0x000fe200078e020c */
[----:B------:R3:W-:Y:S01]  /*bb60*/  @P3 STG.E.U16 desc[UR6][R8.64], R28 ;  /* 0x0000001c08003986 */ /* 0x0007e2000c101506 */
[----:B------:R-:W-:Y:S01]  /*bb70*/  ISETP.LT.AND P3, PT, R152, UR8, !P1 ;  /* 0x0000000898007c0c */ /* 0x000fe2000cf61270 */
[----:B------:R-:W-:Y:S01]  /*bb80*/  ULDC UR8, c[0x0][0x228] ;  /* 0x00008a0000087ab9 */ /* 0x000fe20000000800 */
[----:B------:R-:W-:Y:S01]  /*bb90*/  ISETP.GE.AND P2, PT, R29, UR4, PT ;  /* 0x000000041d007c0c */ /* 0x000fe2000bf46270 */
[----:B------:R-:W-:Y:S01]  /*bba0*/  ULDC UR4, c[0x0][0x228] ;  /* 0x00008a0000047ab9 */ /* 0x000fe20000000800 */
[----:B------:R4:W-:Y:S01]  /*bbb0*/  @P5 STG.E.U16 desc[UR6][R10.64], R30 ;  /* 0x0000001e0a005986 */ /* 0x0009e2000c101506 */
[----:B------:R-:W-:Y:S01]  /*bbc0*/  ISETP.LT.AND P4, PT, R153, UR4, !P1 ;  /* 0x0000000499007c0c */ /* 0x000fe2000cf81270 */
[----:B0-----:R-:W-:Y:S01]  /*bbd0*/  IMAD.WIDE R2, R53, 0x2, R14 ;  /* 0x0000000235027825 */ /* 0x001fe200078e020e */
[----:B------:R-:W-:Y:S01]  /*bbe0*/  ISETP.LT.AND P5, PT, R155, UR10, !P2 ;  /* 0x0000000a9b007c0c */ /* 0x000fe2000d7a1270 */
[----:B------:R0:W-:Y:S01]  /*bbf0*/  @P6 STG.E.U16 desc[UR6][R24.64], R32 ;  /* 0x0000002018006986 */ /* 0x0001e2000c101506 */
[----:B------:R-:W-:Y:S01]  /*bc00*/  ISETP.LT.AND P6, PT, R154, UR12, !P2 ;  /* 0x0000000c9a007c0c */ /* 0x000fe2000d7c1270 */
[C---:B------:R-:W-:Y:S01]  /*bc10*/  VIADD R29, R53.reuse, UR26 ;  /* 0x0000001a351d7c36 */ /* 0x040fe20008000000 */
[----:B------:R-:W-:Y:S01]  /*bc20*/  ULDC UR4, c[0x0][0x22c] ;  /* 0x00008b0000047ab9 */ /* 0x000fe20000000800 */
[----:B---3--:R-:W-:Y:S01]  /*bc30*/  IMAD.WIDE R8, R53, 0x2, R18 ;  /* 0x0000000235087825 */ /* 0x008fe200078e0212 */
[----:B------:R-:W-:Y:S01]  /*bc40*/  PRMT R28, R26, 0x7632, R28 ;  /* 0x000076321a1c7816 */ /* 0x000fe2000000001c */
[----:B------:R-:W-:Y:S01]  /*bc50*/  ULDC UR10, c[0x0][0x228] ;  /* 0x00008a00000a7ab9 */ /* 0x000fe20000000800 */
[----:B------:R-:W-:Y:S01]  /*bc60*/  ULDC UR12, c[0x0][0x228] ;  /* 0x00008a00000c7ab9 */ /* 0x000fe20000000800 */
[----:B----4-:R-:W-:Y:S01]  /*bc70*/  IMAD.WIDE R10, R29, 0x2, R16 ;  /* 0x000000021d0a7825 */ /* 0x010fe200078e0210 */
[----:B------:R-:W-:Y:S01]  /*bc80*/  PRMT R30, R59, 0x7632, R30 ;  /* 0x000076323b1e7816 */ /* 0x000fe2000000001e */
[----:B------:R3:W-:Y:S02]  /*bc90*/  @P4 STG.E.U16 desc[UR6][R2.64], R26 ;  /* 0x0000001a02004986 */ /* 0x0007e4000c101506 */
[----:B0-----:R-:W-:-:S02]  /*bca0*/  VIADD R32, R160, 0xf ;  /* 0x0000000fa0207836 */ /* 0x001fc40000000000 */
        /* <DEDUP_REMOVED lines=8> */
[----:B---3--:R-:W-:Y:S01]  /*bd30*/  IMAD.WIDE R2, R29, 0x2, R14 ;  /* 0x000000021d027825 */ /* 0x008fe200078e020e */
[----:B------:R-:W-:Y:S01]  /*bd40*/  ISETP.LT.AND P5, PT, R155, UR10, !P1 ;  /* 0x0000000a9b007c0c */ /* 0x000fe2000cfa1270 */
[----:B------:R3:W-:Y:S01]  /*bd50*/  @P6 STG.E.U16 desc[UR6][R24.64], R30 ;  /* 0x0000001e18006986 */ /* 0x0007e2000c101506 */
[----:B------:R-:W-:Y:S01]  /*bd60*/  ISETP.LT.AND P6, PT, R154, UR12, !P1 ;  /* 0x0000000c9a007c0c */ /* 0x000fe2000cfc1270 */
[C---:B------:R-:W-:Y:S01]  /*bd70*/  VIADD R33, R29.reuse, UR26 ;  /* 0x0000001a1d217c36 */ /* 0x040fe20008000000 */
[----:B------:R-:W-:Y:S01]  /*bd80*/  ULDC UR4, c[0x0][0x22c] ;  /* 0x00008b0000047ab9 */ /* 0x000fe20000000800 */
[----:B0-----:R-:W-:Y:S01]  /*bd90*/  IMAD.WIDE R8, R29, 0x2, R18 ;  /* 0x000000021d087825 */ /* 0x001fe200078e0212 */
[----:B------:R-:W-:Y:S01]  /*bda0*/  PRMT R26, R35, 0x7632, R26 ;  /* 0x00007632231a7816 */ /* 0x000fe2000000001a */
[----:B------:R-:W-:Y:S01]  /*bdb0*/  ULDC UR10, c[0x0][0x228] ;  /* 0x00008a00000a7ab9 */ /* 0x000fe20000000800 */
[----:B------:R-:W-:Y:S01]  /*bdc0*/  PRMT R28, R31, 0x7632, R28 ;  /* 0x000076321f1c7816 */ /* 0x000fe2000000001c */
[----:B----4-:R-:W-:Y:S01]  /*bdd0*/  IMAD.WIDE R10, R33, 0x2, R16 ;  /* 0x00000002210a7825 */ /* 0x010fe200078e0210 */
[----:B------:R-:W-:Y:S01]  /*bde0*/  ULDC UR12, c[0x0][0x228] ;  /* 0x00008a00000c7ab9 */ /* 0x000fe20000000800 */
[----:B------:R0:W-:Y:S02]  /*bdf0*/  @P4 STG.E.U16 desc[UR6][R2.64], R35 ;  /* 0x0000002302004986 */ /* 0x0001e4000c101506 */
[----:B---3--:R-:W-:-:S02]  /*be00*/  VIADD R30, R160, 0x10 ;  /* 0x00000010a01e7836 */ /* 0x008fc40000000000 */
        /* <DEDUP_REMOVED lines=8> */
[----:B------:R-:W-:Y:S01]  /*be90*/  VIADD R30, R160, 0x11 ;  /* 0x00000011a01e7836 */ /* 0x000fe20000000000 */
[----:B------:R-:W-:Y:S01]  /*bea0*/  ISETP.LT.AND P5, PT, R155, UR10, !P2 ;  /* 0x0000000a9b007c0c */ /* 0x000fe2000d7a1270 */
[----:B------:R5:W-:Y:S01]  /*beb0*/  @P6 STG.E.U16 desc[UR6][R24.64], R28 ;  /* 0x0000001c18006986 */ /* 0x000be2000c101506 */
[----:B------:R-:W-:Y:S01]  /*bec0*/  ISETP.LT.AND P6, PT, R154, UR12, !P2 ;  /* 0x0000000c9a007c0c */ /* 0x000fe2000d7c1270 */
[----:B0-----:R-:W-:Y:S01]  /*bed0*/  IMAD.WIDE R2, R33, 0x2, R14 ;  /* 0x0000000221027825 */ /* 0x001fe200078e020e */
[----:B------:R-:W-:Y:S01]  /*bee0*/  ULDC UR4, c[0x0][0x22c] ;  /* 0x00008b0000047ab9 */ /* 0x000fe20000000800 */
[----:B---3--:R-:W-:Y:S01]  /*bef0*/  PRMT R26, R27, 0x7632, R26 ;  /* 0x000076321b1a7816 */ /* 0x008fe2000000001a */
[----:B------:R-:W-:Y:S01]  /*bf00*/  ULDC UR10, c[0x0][0x228] ;  /* 0x00008a00000a7ab9 */ /* 0x000fe20000000800 */
[C---:B------:R-:W-:Y:S01]  /*bf10*/  VIADD R29, R33.reuse, UR26 ;  /* 0x0000001a211d7c36 */ /* 0x040fe20008000000 */
[----:B------:R-:W-:Y:S01]  /*bf20*/  ISETP.GE.AND P1, PT, R30, UR4, PT ;  /* 0x000000041e007c0c */ /* 0x000fe2000bf26270 */
[----:B------:R-:W-:Y:S01]  /*bf30*/  IMAD.WIDE R8, R33, 0x2, R18 ;  /* 0x0000000221087825 */ /* 0x000fe200078e0212 */
[----:B------:R-:W-:Y:S01]  /*bf40*/  ULDC UR4, c[0x0][0x228] ;  /* 0x00008a0000047ab9 */ /* 0x000fe20000000800 */
[----:B------:R0:W-:Y:S01]  /*bf50*/  @P4 STG.E.U16 desc[UR6][R2.64], R27 ;  /* 0x0000001b02004986 */ /* 0x0001e2000c101506 */
[----:B------:R-:W-:Y:S01]  /*bf60*/  ISETP.LT.AND P4, PT, R153, UR4, !P2 ;  /* 0x0000000499007c0c */ /* 0x000fe2000d781270 */
        /* <DEDUP_REMOVED lines=12> */
[C---:B0-----:R-:W-:Y:S01]  /*c030*/  IMAD.WIDE R2, R29.reuse, 0x2, R14 ;  /* 0x000000021d027825 */ /* 0x041fe200078e020e */
[----:B------:R-:W-:Y:S01]  /*c040*/  ISETP.GE.AND P2, PT, R30, UR4, PT ;  /* 0x000000041e007c0c */ /* 0x000fe2000bf46270 */
[----:B------:R-:W-:Y:S01]  /*c050*/  ULDC UR4, c[0x0][0x228] ;  /* 0x00008a0000047ab9 */ /* 0x000fe20000000800 */
[----:B---3--:R-:W-:Y:S01]  /*c060*/  PRMT R26, R120, 0x7632, R26 ;  /* 0x00007632781a7816 */ /* 0x008fe2000000001a */
[C---:B------:R-:W-:Y:S01]  /*c070*/  VIADD R27, R29.reuse, UR26 ;  /* 0x0000001a1d1b7c36 */ /* 0x040fe20008000000 */
[----:B------:R0:W-:Y:S01]  /*c080*/  @P4 STG.E.U16 desc[UR6][R2.64], R120 ;  /* 0x0000007802004986 */ /* 0x0001e2000c101506 */
[----:B------:R-:W-:Y:S01]  /*c090*/  IMAD.WIDE R8, R29, 0x2, R18 ;  /* 0x000000021d087825 */ /* 0x000fe200078e0212 */
[----:B------:R-:W-:Y:S01]  /*c0a0*/  ULDC UR8, c[0x0][0x228] ;  /* 0x00008a0000087ab9 */ /* 0x000fe20000000800 */
[----:B------:R-:W-:Y:S01]  /*c0b0*/  ISETP.LT.AND P4, PT, R153, UR4, !P1 ;  /* 0x0000000499007c0c */ /* 0x000fe2000cf81270 */
        /* <DEDUP_REMOVED lines=615> */
[----:B------:R-:W-:Y:S01]  /*e730*/  ULDC UR10, c[0x0][0x228] ;  /* 0x00008a00000a7ab9 */ /* 0x000fe20000000800 */
[----:B------:R-:W-:Y:S01]  /*e740*/  ULDC UR12, c[0x0][0x228] ;  /* 0x00008a00000c7ab9 */ /* 0x000fe20000000800 */
[----:B----4-:R-:W-:Y:S01]  /*e750*/  IMAD.WIDE R10, R27, 0x2, R16 ;  /* 0x000000021b0a7825 */ /* 0x010fe200078e0210 */
[----:B-----5:R-:W-:Y:S01]  /*e760*/  PRMT R28, R118, 0x7632, R28 ;  /* 0x00007632761c7816 */ /* 0x020fe2000000001c */
[----:B------:R3:W-:Y:S01]  /*e770*/  @P3 STG.E.U16 desc[UR6][R8.64], R26 ;  /* 0x0000001a08003986 */ /* 0x0007e2000c101506 */
[----:B------:R-:W-:Y:S01]  /*e780*/  ISETP.LT.AND P3, PT, R153, UR4, !P1 ;  /* 0x0000000499007c0c */ /* 0x000fe2000cf61270 */
[----:B------:R-:W-:Y:S01]  /*e790*/  IMAD.WIDE R24, R27, 0x2, R12 ;  /* 0x000000021b187825 */ /* 0x000fe200078e020c */
[----:B------:R-:W-:Y:S01]  /*e7a0*/  ISETP.LT.AND P1, PT, R152, UR8, !P1 ;  /* 0x0000000898007c0c */ /* 0x000fe2000cf21270 */
[----:B------:R4:W-:Y:S01]  /*e7b0*/  @P5 STG.E.U16 desc[UR6][R10.64], R118 ;  /* 0x000000760a005986 */ /* 0x0009e2000c101506 */
[----:B------:R-:W-:Y:S01]  /*e7c0*/  ISETP.LT.AND P5, PT, R155, UR10, !P2 ;  /* 0x0000000a9b007c0c */ /* 0x000fe2000d7a1270 */
[C---:B------:R-:W-:Y:S01]  /*e7d0*/  VIADD R29, R27.reuse, UR26 ;  /* 0x0000001a1b1d7c36 */ /* 0x040fe20008000000 */
[----:B------:R-:W-:Y:S01]  /*e7e0*/  ULDC UR4, c[0x0][0x22c] ;  /* 0x00008b0000047ab9 */ /* 0x000fe20000000800 */
[----:B------:R5:W-:Y:S01]  /*e7f0*/  @P6 STG.E.U16 desc[UR6][R24.64], R28 ;  /* 0x0000001c18006986 */ /* 0x000be2000c101506 */
[----:B------:R-:W-:Y:S01]  /*e800*/  ISETP.LT.AND P6, PT, R154, UR12, !P2 ;  /* 0x0000000c9a007c0c */ /* 0x000fe2000d7c1270 */
[C---:B0-----:R-:W-:Y:S01]  /*e810*/  IMAD.WIDE R2, R27.reuse, 0x2, R14 ;  /* 0x000000021b027825 */ /* 0x041fe200078e020e */
[----:B------:R-:W-:Y:S01]  /*e820*/  ULDC UR8, c[0x0][0x228] ;  /* 0x00008a0000087ab9 */ /* 0x000fe20000000800 */
[----:B------:R-:W-:Y:S01]  /*e830*/  ULDC UR10, c[0x0][0x228] ;  /* 0x00008a00000a7ab9 */ /* 0x000fe20000000800 */
[----:B------:R-:W-:Y:S01]  /*e840*/  ULDC UR12, c[0x0][0x228] ;  /* 0x00008a00000c7ab9 */ /* 0x000fe20000000800 */
[----:B---3--:R-:W-:Y:S01]  /*e850*/  VIADD R26, R160, 0x2f ;  /* 0x0000002fa01a7836 */ /* 0x008fe20000000000 */
[----:B------:R0:W-:Y:S01]  /*e860*/  @P3 STG.E.U16 desc[UR6][R2.64], R78 ;  /* 0x0000004e02003986 */ /* 0x0001e2000c101506 */
[----:B------:R-:W-:Y:S01]  /*e870*/  IMAD.WIDE R8, R27, 0x2, R18 ;  /* 0x000000021b087825 */ /* 0x000fe200078e0212 */
[----:B------:R-:W-:-:S02]  /*e880*/  PRMT R27, R78, 0x7632, R27 ;  /* 0x000076324e1b7816 */ /* 0x000fc4000000001b */
[----:B------:R-:W-:Y:S01]  /*e890*/  ISETP.GE.AND P4, PT, R26, UR4, PT ;  /* 0x000000041a007c0c */ /* 0x000fe2000bf86270 */
[----:B----4-:R-:W-:Y:S01]  /*e8a0*/  IMAD.WIDE R10, R29, 0x2, R16 ;  /* 0x000000021d0a7825 */ /* 0x010fe200078e0210 */
[----:B------:R-:W-:Y:S01]  /*e8b0*/  ULDC UR4, c[0x0][0x228] ;  /* 0x00008a0000047ab9 */ /* 0x000fe20000000800 */
[----:B-----5:R-:W-:Y:S01]  /*e8c0*/  PRMT R28, R43, 0x7632, R28 ;  /* 0x000076322b1c7816 */ /* 0x020fe2000000001c */
[----:B------:R3:W-:Y:S01]  /*e8d0*/  @P1 STG.E.U16 desc[UR6][R8.64], R27 ;  /* 0x0000001b08001986 */ /* 0x0007e2000c101506 */
[----:B------:R-:W-:Y:S01]  /*e8e0*/  IMAD.WIDE R24, R29, 0x2, R12 ;  /* 0x000000021d187825 */ /* 0x000fe200078e020c */
[----:B------:R-:W-:Y:S01]  /*e8f0*/  ISETP.LT.AND P3, PT, R153, UR4, !P2 ;  /* 0x0000000499007c0c */ /* 0x000fe2000d761270 */
        /* <DEDUP_REMOVED lines=8> */
[----:B------:R-:W-:Y:S01]  /*e980*/  ISETP.GE.AND P1, PT, R26, UR4, PT ;  /* 0x000000041a007c0c */ /* 0x000fe2000bf26270 */
[----:B------:R-:W-:Y:S01]  /*e990*/  ULDC UR4, c[0x0][0x228] ;  /* 0x00008a0000047ab9 */ /* 0x000fe20000000800 */
[----:B------:R-:W-:Y:S01]  /*e9a0*/  PRMT R26, R111, 0x7632, R26 ;  /* 0x000076326f1a7816 */ /* 0x000fe2000000001a */
[C---:B---3--:R-:W-:Y:S01]  /*e9b0*/  VIADD R27, R29.reuse, UR26 ;  /* 0x0000001a1d1b7c36 */ /* 0x048fe20008000000 */
[----:B------:R0:W-:Y:S01]  /*e9c0*/  @P3 STG.E.U16 desc[UR6][R2.64], R111 ;  /* 0x0000006f02003986 */ /* 0x0001e2000c101506 */
[----:B------:R-:W-:Y:S01]  /*e9d0*/  IMAD.WIDE R8, R29, 0x2, R18 ;  /* 0x000000021d087825 */ /* 0x000fe200078e0212 */
[----:B------:R-:W-:Y:S01]  /*e9e0*/  ISETP.LT.AND P3, PT, R153, UR4, !P4 ;  /* 0x0000000499007c0c */ /* 0x000fe2000e761270 */
[----:B------:R-:W-:Y:S01]  /*e9f0*/  ULDC UR4, c[0x0][0x228] ;  /* 0x00008a0000047ab9 */ /* 0x000fe20000000800 */
[----:B------:R-:W-:Y:S01]  /*ea00*/  ULDC UR8, c[0x0][0x228] ;  /* 0x00008a0000087ab9 */ /* 0x000fe20000000800 */
[C---:B----4-:R-:W-:Y:S01]  /*ea10*/  IMAD.WIDE R10, R27.reuse, 0x2, R16 ;  /* 0x000000021b0a7825 */ /* 0x050fe200078e0210 */
[----:B------:R3:W-:Y:S01]  /*ea20*/  @P2 STG.E.U16 desc[UR6][R8.64], R26 ;  /* 0x0000001a08002986 */ /* 0x0007e2000c101506 */
[----:B------:R-:W-:Y:S01]  /*ea30*/  ULDC UR10, c[0x0][0x228] ;  /* 0x00008a00000a7ab9 */ /* 0x000fe20000000800 */
[----:B------:R-:W-:Y:S01]  /*ea40*/  ISETP.LT.AND P2, PT, R152, UR4, !P4 ;  /* 0x0000000498007c0c */ /* 0x000fe2000e741270 */
[----:B-----5:R-:W-:Y:S01]  /*ea50*/  IMAD.WIDE R24, R27, 0x2, R12 ;  /* 0x000000021b187825 */ /* 0x020fe200078e020c */
[----:B------:R4:W-:Y:S01]  /*ea60*/  @P6 STG.E.U16 desc[UR6][R10.64], R119 ;  /* 0x000000770a006986 */ /* 0x0009e2000c101506 */
[----:B------:R-:W-:Y:S01]  /*ea70*/  ULDC UR12, c[0x0][0x228] ;  /* 0x00008a00000c7ab9 */ /* 0x000fe20000000800 */
[----:B0-----:R-:W-:Y:S01]  /*ea80*/  PRMT R3, R119, 0x7632, R3 ;  /* 0x0000763277037816 */ /* 0x001fe20000000003 */
[----:B------:R-:W-:Y:S01]  /*ea90*/  VIADD R29, R27, UR26 ;  /* 0x0000001a1b1d7c36 */ /* 0x000fe20008000000 */
[----:B------:R-:W-:Y:S01]  /*eaa0*/  ISETP.LT.AND P4, PT, R155, UR8, !P1 ;  /* 0x000000089b007c0c */ /* 0x000fe2000cf81270 */
[----:B------:R-:W-:Y:S01]  /*eab0*/  VIADD R28, R160, 0x31 ;  /* 0x00000031a01c7836 */ /* 0x000fe20000000000 */
[----:B------:R-:W-:Y:S01]  /*eac0*/  ISETP.LT.AND P6, PT, R153, UR12, !P1 ;  /* 0x0000000c99007c0c */ /* 0x000fe2000cfc1270 */
[----:B------:R0:W-:Y:S01]  /*ead0*/  @P5 STG.E.U16 desc[UR6][R24.64], R3 ;  /* 0x0000000318005986 */ /* 0x0001e2000c101506 */
[----:B------:R-:W-:Y:S01]  /*eae0*/  ISETP.LT.AND P5, PT, R154, UR10, !P1 ;  /* 0x0000000a9a007c0c */ /* 0x000fe2000cfa1270 */
[----:B---3--:R-:W-:Y:S01]  /*eaf0*/  IMAD.WIDE R8, R27, 0x2, R18 ;  /* 0x000000021b087825 */ /* 0x008fe200078e0212 */
[----:B------:R-:W-:Y:S01]  /*eb00*/  PRMT R30, R79, 0x7632, R30 ;  /* 0x000076324f1e7816 */ /* 0x000fe2000000001e */
[----:B------:R-:W-:Y:S01]  /*eb10*/  ULDC UR4, c[0x0][0x22c] ;  /* 0x00008b0000047ab9 */ /* 0x000fe20000000800 */
[----:B------:R-:W-:Y:S01]  /*eb20*/  ULDC UR8, c[0x0][0x228] ;  /* 0x00008a0000087ab9 */ /* 0x000fe20000000800 */
[----:B----4-:R-:W-:Y:S01]  /*eb30*/  IMAD.WIDE R10, R29, 0x2, R16 ;  /* 0x000000021d0a7825 */ /* 0x010fe200078e0210 */
[----:B------:R-:W-:Y:S01]  /*eb40*/  ULDC UR10, c[0x0][0x228] ;  /* 0x00008a00000a7ab9 */ /* 0x000fe20000000800 */
[----:B------:R-:W-:-:S02]  /*eb50*/  ULDC UR12, c[0x0][0x228] ;  /* 0x00008a00000c7ab9 */ /* 0x000fc40000000800 */
[----:B------:R-:W-:Y:S02]  /*eb60*/  VIADD R31, R29, UR26 ;  /* 0x0000001a1d1f7c36 */ /* 0x000fe40008000000 */
[----:B0-----:R-:W-:-:S04]  /*eb70*/  IMAD.WIDE R2, R27, 0x2, R14 ;  /* 0x000000021b027825 */ /* 0x001fc800078e020e */
[C---:B------:R-:W-:Y:S01]  /*eb80*/  IMAD.WIDE R24, R29.reuse, 0x2, R12 ;  /* 0x000000021d187825 */ /* 0x040fe200078e020c */
[----:B------:R0:W-:Y:S01]  /*eb90*/  @P3 STG.E.U16 desc[UR6][R2.64], R79 ;  /* 0x0000004f02003986 */ /* 0x0001e2000c101506 */
[----:B------:R-:W-:Y:S01]  /*eba0*/  ISETP.GE.AND P3, PT, R28, UR4, PT ;  /* 0x000000041c007c0c */ /* 0x000fe2000bf66270 */
        /* <DEDUP_REMOVED lines=8> */
[----:B------:R-:W-:Y:S01]  /*ec30*/  ULDC UR8, c[0x0][0x228] ;  /* 0x00008a0000087ab9 */ /* 0x000fe20000000800 */
[----:B0-----:R-:W-:-:S02]  /*ec40*/  PRMT R3, R44, 0x7632, R3 ;  /* 0x000076322c037816 */ /* 0x001fc40000000003 */
[----:B------:R-:W-:Y:S01]  /*ec50*/  ISETP.GE.AND P1, PT, R28, UR4, PT ;  /* 0x000000041c007c0c */ /* 0x000fe2000bf26270 */
[----:B------:R-:W-:Y:S01]  /*ec60*/  ULDC UR4, c[0x0][0x228] ;  /* 0x00008a0000047ab9 */ /* 0x000fe20000000800 */
[C---:B---3--:R-:W-:Y:S01]  /*ec70*/  IMAD.WIDE R8, R31.reuse, 0x2, R16 ;  /* 0x000000021f087825 */ /* 0x048fe200078e0210 */
[----:B------:R0:W-:Y:S01]  /*ec80*/  @P5 STG.E.U16 desc[UR6][R24.64], R3 ;  /* 0x0000000318005986 */ /* 0x0001e2000c101506 */
[----:B------:R-:W-:Y:S01]  /*ec90*/  ISETP.LT.AND P5, PT, R154, UR10, !P3 ;  /* 0x0000000a9a007c0c */ /* 0x000fe2000dfa1270 */
[----:B------:R-:W-:Y:S01]  /*eca0*/  ULDC UR10, c[0x0][0x228] ;  /* 0x00008a00000a7ab9 */ /* 0x000fe20000000800 */
[----:B----4-:R-:W-:Y:S01]  /*ecb0*/  IMAD.WIDE R10, R31, 0x2, R12 ;  /* 0x000000021f0a7825 */ /* 0x010fe200078e020c */
[----:B------:R3:W-:Y:S01]  /*ecc0*/  @P6 STG.E.U16 desc[UR6][R26.64], R84 ;  /* 0x000000541a006986 */ /* 0x0007e2000c101506 */
[----:B------:R-:W-:Y:S01]  /*ecd0*/  ISETP.LT.AND P6, PT, R153, UR12, !P3 ;  /* 0x0000000c99007c0c */ /* 0x000fe2000dfc1270 */
[----:B------:R-:W-:Y:S01]  /*ece0*/  ULDC UR12, c[0x0][0x228] ;  /* 0x00008a00000c7ab9 */ /* 0x000fe20000000800 */
[----:B------:R-:W-:Y:S01]  /*ecf0*/  ISETP.LT.AND P3, PT, R152, UR4, !P3 ;  /* 0x0000000498007c0c */ /* 0x000fe2000df61270 */
[----:B------:R-:W-:Y:S01]  /*ed00*/  ULDC UR4, c[0x0][0x22c] ;  /* 0x00008b0000047ab9 */ /* 0x000fe20000000800 */
[----:B------:R-:W-:-:S02]  /*ed10*/  PRMT R28, R45, 0x7632, R28 ;  /* 0x000076322d1c7816 */ /* 0x000fc4000000001c */
[----:B------:R-:W-:Y:S01]  /*ed20*/  PRMT R30, R81, 0x7632, R30 ;  /* 0x00007632511e7816 */ /* 0x000fe2000000001e */
[----:B0-----:R-:W-:Y:S01]  /*ed30*/  IMAD.WIDE R2, R29, 0x2, R18 ;  /* 0x000000021d027825 */ /* 0x001fe200078e0212 */
[----:B---3--:R-:W-:-:S03]  /*ed40*/  PRMT R27, R84, 0x7632, R27 ;  /* 0x00007632541b7816 */ /* 0x008fc6000000001b */
[----:B------:R-:W-:Y:S01]  /*ed50*/  IMAD.WIDE R24, R31, 0x2, R14 ;  /* 0x000000021f187825 */ /* 0x000fe200078e020e */
[----:B------:R-:W-:Y:S01]  /*ed60*/  PRMT R26, R80, 0x7632, R26 ;  /* 0x00007632501a7816 */ /* 0x000fe2000000001a */
[----:B------:R0:W-:Y:S02]  /*ed70*/  @P2 STG.E.U16 desc[UR6][R2.64], R27 ;  /* 0x0000001b02002986 */ /* 0x0001e4000c101506 */
[----:B------:R-:W-:Y:S02]  /*ed80*/  VIADD R29, R160, 0x33 ;  /* 0x00000033a01d7836 */ /* 0x000fe40000000000 */
[----:B------:R-:W-:Y:S01]  /*ed90*/  @P4 STG.E.U16 desc[UR6][R8.64], R80 ;  /* 0x0000005008004986 */ /* 0x000fe2000c101506 */
[----:B------:R-:W-:Y:S01]  /*eda0*/  ISETP.LT.AND P4, PT, R155, UR8, !P1 ;  /* 0x000000089b007c0c */ /* 0x000fe2000cf81270 */
[----:B------:R-:W-:Y:S01]  /*edb0*/  ULDC UR8, c[0x0][0x228] ;  /* 0x00008a0000087ab9 */ /* 0x000fe20000000800 */
[----:B------:R-:W-:Y:S01]  /*edc0*/  ISETP.GE.AND P2, PT, R29, UR4, PT ;  /* 0x000000041d007c0c */ /* 0x000fe2000bf46270 */
[----:B------:R3:W-:Y:S01]  /*edd0*/  @P5 STG.E.U16 desc[UR6][R10.64], R26 ;  /* 0x0000001a0a005986 */ /* 0x0007e2000c101506 */
[----:B------:R-:W-:Y:S01]  /*ede0*/  ISETP.LT.AND P5, PT, R154, UR10, !P1 ;  /* 0x0000000a9a007c0c */ /* 0x000fe2000cfa1270 */
[----:B------:R-:W-:Y:S01]  /*edf0*/  ULDC UR4, c[0x0][0x228] ;  /* 0x00008a0000047ab9 */ /* 0x000fe20000000800 */
[----:B------:R-:W-:Y:S01]  /*ee00*/  ULDC UR10, c[0x0][0x228] ;  /* 0x00008a00000a7ab9 */ /* 0x000fe20000000800 */
[----:B------:R4:W-:Y:S01]  /*ee10*/  @P6 STG.E.U16 desc[UR6][R24.64], R112 ;  /* 0x0000007018006986 */ /* 0x0009e2000c101506 */
[----:B------:R-:W-:Y:S01]  /*ee20*/  ISETP.LT.AND P6, PT, R153, UR12, !P1 ;  /* 0x0000000c99007c0c */ /* 0x000fe2000cfc1270 */
[C---:B0-----:R-:W-:Y:S01]  /*ee30*/  VIADD R27, R31.reuse, UR26 ;  /* 0x0000001a1f1b7c36 */ /* 0x041fe20008000000 */
[----:B------:R-:W-:Y:S01]  /*ee40*/  ULDC UR12, c[0x0][0x228] ;  /* 0x00008a00000c7ab9 */ /* 0x000fe20000000800 */
[----:B------:R-:W-:Y:S01]  /*ee50*/  IMAD.WIDE R2, R31, 0x2, R18 ;  /* 0x000000021f027825 */ /* 0x000fe200078e0212 */
[----:B---3--:R-:W-:-:S03]  /*ee60*/  PRMT R26, R112, 0x7632, R26 ;  /* 0x00007632701a7816 */ /* 0x008fc6000000001a */
[----:B------:R-:W-:-:S04]  /*ee70*/  IMAD.WIDE R8, R27, 0x2, R16 ;  /* 0x000000021b087825 */ /* 0x000fc800078e0210 */
[C---:B------:R-:W-:Y:S01]  /*ee80*/  IMAD.WIDE R10, R27.reuse, 0x2, R12 ;  /* 0x000000021b0a7825 */ /* 0x040fe200078e020c */
[----:B------:R0:W-:Y:S01]  /*ee90*/  @P3 STG.E.U16 desc[UR6][R2.64], R26 ;  /* 0x0000001a02003986 */ /* 0x0001e2000c101506 */
[----:B------:R-:W-:Y:S01]  /*eea0*/  ISETP.LT.AND P3, PT, R152, UR4, !P1 ;  /* 0x0000000498007c0c */ /* 0x000fe2000cf61270 */
[----:B------:R-:W-:Y:S01]  /*eeb0*/  ULDC UR4, c[0x0][0x22c] ;  /* 0x00008b0000047ab9 */ /* 0x000fe20000000800 */
[----:B----4-:R-:W-:Y:S01]  /*eec0*/  IMAD.WIDE R24, R27, 0x2, R14 ;  /* 0x000000021b187825 */ /* 0x010fe200078e020e */
[----:B------:R3:W-:Y:S01]  /*eed0*/  @P4 STG.E.U16 desc[UR6][R8.64], R45 ;  /* 0x0000002d08004986 */ /* 0x0007e2000c101506 */
[----:B------:R-:W-:Y:S01]  /*eee0*/  ISETP.LT.AND P4, PT, R155, UR8, !P2 ;  /* 0x000000089b007c0c */ /* 0x000fe2000d781270 */
[----:B------:R-:W-:Y:S01]  /*eef0*/  ULDC UR8, c[0x0][0x228] ;  /* 0x00008a0000087ab9 */ /* 0x000fe20000000800 */
[----:B------:R-:W-:Y:S01]  /*ef00*/  VIADD R29, R27, UR26 ;  /* 0x0000001a1b1d7c36 */ /* 0x000fe20008000000 */
[----:B------:R4:W-:Y:S01]  /*ef10*/  @P5 STG.E.U16 desc[UR6][R10.64], R28 ;  /* 0x0000001c0a005986 */ /* 0x0009e2000c101506 */
[----:B------:R-:W-:Y:S01]  /*ef20*/  ISETP.LT.AND P5, PT, R154, UR10, !P2 ;  /* 0x0000000a9a007c0c */ /* 0x000fe2000d7a1270 */
[----:B------:R-:W-:-:S02]  /*ef30*/  ULDC UR10, c[0x0][0x228] ;  /* 0x00008a00000a7ab9 */ /* 0x000fc40000000800 */
[----:B------:R5:W-:Y:S01]  /*ef40*/  @P6 STG.E.U16 desc[UR6][R24.64], R85 ;  /* 0x0000005518006986 */ /* 0x000be2000c101506 */
[----:B------:R-:W-:Y:S01]  /*ef50*/  ISETP.LT.AND P6, PT, R153, UR12, !P2 ;  /* 0x0000000c99007c0c */ /* 0x000fe2000d7c1270 */
[----:B0-----:R-:W-:Y:S02]  /*ef60*/  VIADD R26, R160, 0x34 ;  /* 0x00000034a01a7836 */ /* 0x001fe40000000000 */
[----:B------:R-:W-:-:S03]  /*ef70*/  IMAD.WIDE R2, R27, 0x2, R18 ;  /* 0x000000021b027825 */ /* 0x000fc600078e0212 */
[----:B------:R-:W-:Y:S01]  /*ef80*/  ISETP.GE.AND P1, PT, R26, UR4, PT ;  /* 0x000000041a007c0c */ /* 0x000fe2000bf26270 */
[----:B---3--:R-:W-:Y:S01]  /*ef90*/  IMAD.WIDE R8, R29, 0x2, R16 ;  /* 0x000000021d087825 */ /* 0x008fe200078e0210 */
[----:B----4-:R-:W-:Y:S01]  /*efa0*/  PRMT R28, R85, 0x7632, R28 ;  /* 0x00007632551c7816 */ /* 0x010fe2000000001c */
[----:B------:R-:W-:Y:S02]  /*efb0*/  ULDC UR4, c[0x0][0x228] ;  /* 0x00008a0000047ab9 */ /* 0x000fe40000000800 */
[C---:B------:R-:W-:Y:S01]  /*efc0*/  IMAD.WIDE R10, R29.reuse, 0x2, R12 ;  /* 0x000000021d0a7825 */ /* 0x040fe200078e020c */
[----:B------:R-:W-:Y:S01]  /*efd0*/  ISETP.LT.AND P2, PT, R152, UR4, !P2 ;  /* 0x0000000498007c0c */ /* 0x000fe2000d741270 */
[----:B------:R0:W-:Y:S01]  /*efe0*/  @P3 STG.E.U16 desc[UR6][R2.64], R28 ;  /* 0x0000001c02003986 */ /* 0x0001e2000c101506 */
[----:B------:R-:W-:Y:S01]  /*eff0*/  ULDC UR4, c[0x0][0x228] ;  /* 0x00008a0000047ab9 */ /* 0x000fe20000000800 */
[----:B-----5:R-:W-:Y:S02]  /*f000*/  IMAD.WIDE R24, R29, 0x2, R14 ;  /* 0x000000021d187825 */ /* 0x020fe400078e020e */
[----:B------:R3:W-:Y:S01]  /*f010*/  @P4 STG.E.U16 desc[UR6][R8.64], R81 ;  /* 0x0000005108004986 */ /* 0x0007e2000c101506 */
[----:B------:R-:W-:Y:S01]  /*f020*/  ISETP.LT.AND P4, PT, R153, UR4, !P1 ;  /* 0x0000000499007c0c */ /* 0x000fe2000cf81270 */
[----:B------:R-:W-:Y:S01]  /*f030*/  VIADD R27, R29, UR26 ;  /* 0x0000001a1d1b7c36 */ /* 0x000fe20008000000 */
        /* <DEDUP_REMOVED lines=8> */
[----:B------:R-:W-:-:S02]  /*f0c0*/  PRMT R28, R46, 0x7632, R28 ;  /* 0x000076322e1c7816 */ /* 0x000fc4000000001c */
[----:B------:R-:W-:Y:S01]  /*f0d0*/  ISETP.GE.AND P3, PT, R26, UR5, PT ;  /* 0x000000051a007c0c */ /* 0x000fe2000bf66270 */
[----:B---3--:R-:W-:Y:S01]  /*f0e0*/  IMAD.WIDE R8, R27, 0x2, R16 ;  /* 0x000000021b087825 */ /* 0x008fe200078e0210 */
[----:B------:R-:W-:-:S03]  /*f0f0*/  ULDC UR5, c[0x0][0x228] ;  /* 0x00008a0000057ab9 */ /* 0x000fc60000000800 */
[----:B----4-:R-:W-:Y:S01]  /*f100*/  IMAD.WIDE R10, R27, 0x2, R12 ;  /* 0x000000021b0a7825 */ /* 0x010fe200078e020c */
[----:B-----5:R-:W-:-:S03]  /*f110*/  PRMT R113, R113, 0x7632, R113 ;  /* 0x0000763271717816 */ /* 0x020fc60000000071 */
[----:B------:R-:W-:Y:S02]  /*f120*/  IMAD.WIDE R24, R27, 0x2, R14 ;  /* 0x000000021b187825 */ /* 0x000fe400078e020e */
[----:B------:R0:W-:Y:S01]  /*f130*/  @P2 STG.E.U16 desc[UR6][R2.64], R113 ;  /* 0x0000007102002986 */ /* 0x0001e2000c101506 */
[----:B------:R-:W-:Y:S01]  /*f140*/  ISETP.LT.AND P2, PT, R152, UR4, !P1 ;  /* 0x0000000498007c0c */ /* 0x000fe2000cf41270 */
[----:B------:R-:W-:Y:S01]  /*f150*/  ULDC UR4, c[0x0][0x228] ;  /* 0x00008a0000047ab9 */ /* 0x000fe20000000800 */
[----:B------:R-:W-:Y:S01]  /*f160*/  VIADD R26, R160, 0x36 ;  /* 0x00000036a01a7836 */ /* 0x000fe20000000000 */
[----:B------:R3:W-:Y:S01]  /*f170*/  @P5 STG.E.U16 desc[UR6][R8.64], R46 ;  /* 0x0000002e08005986 */ /* 0x0007e2000c101506 */
[----:B------:R-:W-:Y:S01]  /*f180*/  ISETP.LT.AND P5, PT, R154, UR5, !P3 ;  /* 0x000000059a007c0c */ /* 0x000fe2000dfa1270 */
[----:B------:R-:W-:Y:S02]  /*f190*/  ULDC UR5, c[0x0][0x228] ;  /* 0x00008a0000057ab9 */ /* 0x000fe40000000800 */
[----:B------:R4:W-:Y:S01]  /*f1a0*/  @P6 STG.E.U16 desc[UR6][R10.64], R28 ;  /* 0x0000001c0a006986 */ /* 0x0009e2000c101506 */
[----:B------:R-:W-:Y:S01]  /*f1b0*/  ISETP.LT.AND P6, PT, R153, UR8, !P3 ;  /* 0x0000000899007c0c */ /* 0x000fe2000dfc1270 */
[----:B------:R-:W-:Y:S01]  /*f1c0*/  ULDC UR8, c[0x0][0x228] ;  /* 0x00008a0000087ab9 */ /* 0x000fe20000000800 */
[----:B------:R-:W-:Y:S01]  /*f1d0*/  ISETP.GE.AND P1, PT, R26, UR15, PT ;  /* 0x0000000f1a007c0c */ /* 0x000fe2000bf26270 */
[----:B------:R5:W-:Y:S01]  /*f1e0*/  @P4 STG.E.U16 desc[UR6][R24.64], R86 ;  /* 0x0000005618004986 */ /* 0x000be2000c101506 */
[----:B------:R-:W-:Y:S01]  /*f1f0*/  ISETP.LT.AND P4, PT, R155, UR4, !P3 ;  /* 0x000000049b007c0c */ /* 0x000fe2000df81270 */
[----:B0-----:R-:W-:Y:S01]  /*f200*/  IMAD.WIDE R2, R27, 0x2, R18 ;  /* 0x000000021b027825 */ /* 0x001fe200078e0212 */
[----:B------:R-:W-:Y:S01]  /*f210*/  ULDC UR4, c[0x0][0x228] ;  /* 0x00008a0000047ab9 */ /* 0x000fe20000000800 */
[----:B---3--:R-:W-:-:S02]  /*f220*/  PRMT R9, R86, 0x7632, R9 ;  /* 0x0000763256097816 */ /* 0x008fc40000000009 */
[----:B------:R-:W-:Y:S01]  /*f230*/  VIADD R27, R27, UR26 ;  /* 0x0000001a1b1b7c36 */ /* 0x000fe20008000000 */
[----:B------:R-:W-:Y:S01]  /*f240*/  ISETP.LT.AND P3, PT, R152, UR4, !P3 ;  /* 0x0000000498007c0c */ /* 0x000fe2000df61270 */
[----:B------:R-:W-:Y:S01]  /*f250*/  ULDC UR4, c[0x0][0x228] ;  /* 0x00008a0000047ab9 */ /* 0x000fe20000000800 */
[----:B------:R0:W-:Y:S01]  /*f260*/  @P2 STG.E.U16 desc[UR6][R2.64], R9 ;  /* 0x0000000902002986 */ /* 0x0001e2000c101506 */
[----:B----4-:R-:W-:-:S04]  /*f270*/  IMAD.WIDE R10, R27, 0x2, R12 ;  /* 0x000000021b0a7825 */ /* 0x010fc800078e020c */
[----:B-----5:R-:W-:-:S04]  /*f280*/  IMAD.WIDE R24, R27, 0x2, R14 ;  /* 0x000000021b187825 */ /* 0x020fc800078e020e */
[----:B------:R-:W-:Y:S02]  /*f290*/  VIADD R26, R160, 0x37 ;  /* 0x00000037a01a7836 */ /* 0x000fe40000000000 */
[----:B0-----:R-:W-:Y:S01]  /*f2a0*/  IMAD.WIDE R8, R27, 0x2, R16 ;  /* 0x000000021b087825 */ /* 0x001fe200078e0210 */
[----:B------:R-:W-:Y:S02]  /*f2b0*/  PRMT R3, R82, 0x7632, R3 ;  /* 0x0000763252037816 */ /* 0x000fe40000000003 */
[----:B------:R-:W-:Y:S01]  /*f2c0*/  ISETP.GE.AND P2, PT, R26, UR13, PT ;  /* 0x0000000d1a007c0c */ /* 0x000fe2000bf46270 */
[----:B------:R-:W-:Y:S01]  /*f2d0*/  VIADD R26, R160, 0x38 ;  /* 0x00000038a01a7836 */ /* 0x000fe20000000000 */
[----:B------:R0:W-:Y:S04]  /*f2e0*/  @P4 STG.E.U16 desc[UR6][R8.64], R82 ;  /* 0x0000005208004986 */ /* 0x0001e8000c101506 */
[----:B------:R3:W-:Y:S01]  /*f2f0*/  @P5 STG.E.U16 desc[UR6][R10.64], R3 ;  /* 0x000000030a005986 */ /* 0x0007e2000c101506 */
[----:B------:R-:W-:Y:S01]  /*f300*/  ISETP.LT.AND P5, PT, R154, UR5, !P1 ;  /* 0x000000059a007c0c */ /* 0x000fe2000cfa1270 */
[----:B------:R-:W-:-:S02]  /*f310*/  ULDC UR5, c[0x0][0x228] ;  /* 0x00008a0000057ab9 */ /* 0x000fc40000000800 */
[----:B------:R4:W-:Y:S01]  /*f320*/  @P6 STG.E.U16 desc[UR6][R24.64], R114 ;  /* 0x0000007218006986 */ /* 0x0009e2000c101506 */
[----:B------:R-:W-:Y:S01]  /*f330*/  ISETP.LT.AND P6, PT, R155, UR4, !P1 ;  /* 0x000000049b007c0c */ /* 0x000fe2000cfc1270 */
[----:B------:R-:W-:Y:S01]  /*f340*/  ULDC UR4, c[0x0][0x228] ;  /* 0x00008a0000047ab9 */ /* 0x000fe20000000800 */
[----:B0-----:R-:W-:Y:S02]  /*f350*/  PRMT R9, R114, 0x7632, R9 ;  /* 0x0000763272097816 */ /* 0x001fe40000000009 */
[----:B------:R-:W-:Y:S01]  /*f360*/  ISETP.LT.AND P4, PT, R153, UR4, !P1 ;  /* 0x0000000499007c0c */ /* 0x000fe2000cf81270 */
[----:B------:R-:W-:Y:S01]  /*f370*/  ULDC UR4, c[0x0][0x228] ;  /* 0x00008a0000047ab9 */ /* 0x000fe20000000800 */
[C---:B---3--:R-:W-:Y:S01]  /*f380*/  IMAD.WIDE R2, R27.reuse, 0x2, R18 ;  /* 0x000000021b027825 */ /* 0x048fe200078e0212 */
[----:B------:R-:W-:Y:S01]  /*f390*/  ISETP.LT.AND P1, PT, R152, UR4, !P1 ;  /* 0x0000000498007c0c */ /* 0x000fe2000cf21270 */
[----:B------:R-:W-:Y:S02]  /*f3a0*/  ULDC UR4, c[0x0][0x228] ;  /* 0x00008a0000047ab9 */ /* 0x000fe40000000800 */
[----:B------:R-:W-:Y:S01]  /*f3b0*/  VIADD R27, R27, UR26 ;  /* 0x0000001a1b1b7c36 */ /* 0x000fe20008000000 */
[----:B------:R0:W-:Y:S01]  /*f3c0*/  @P3 STG.E.U16 desc[UR6][R2.64], R9 ;  /* 0x0000000902003986 */ /* 0x0001e2000c101506 */
[----:B------:R-:W-:Y:S01]  /*f3d0*/  ISETP.GE.AND P3, PT, R26, UR11, PT ;  /* 0x0000000b1a007c0c */ /* 0x000fe2000bf66270 */
[----:B------:R-:W-:-:S02]  /*f3e0*/  VIADD R26, R160, 0x39 ;  /* 0x00000039a01a7836 */ /* 0x000fc40000000000 */
[----:B------:R-:W-:-:S04]  /*f3f0*/  IMAD.WIDE R10, R27, 0x2, R12 ;  /* 0x000000021b0a7825 */ /* 0x000fc800078e020c */
[----:B----4-:R-:W-:-:S04]  /*f400*/  IMAD.WIDE R24, R27, 0x2, R14 ;  /* 0x000000021b187825 */ /* 0x010fc800078e020e */
[----:B0-----:R-:W-:Y:S01]  /*f410*/  IMAD.WIDE R8, R27, 0x2, R16 ;  /* 0x000000021b087825 */ /* 0x001fe200078e0210 */
[----:B------:R-:W-:-:S03]  /*f420*/  PRMT R3, R47, 0x7632, R3 ;  /* 0x000076322f037816 */ /* 0x000fc60000000003 */
[----:B------:R-:W-:Y:S01]  /*f430*/  VIADD R29, R27, UR26 ;  /* 0x0000001a1b1d7c36 */ /* 0x000fe20008000000 */
[----:B------:R0:W-:Y:S01]  /*f440*/  @P6 STG.E.U16 desc[UR6][R8.64], R47 ;  /* 0x0000002f08006986 */ /* 0x0001e2000c101506 */
[----:B------:R-:W-:Y:S01]  /*f450*/  ISETP.LT.AND P6, PT, R155, UR4, !P2 ;  /* 0x000000049b007c0c */ /* 0x000fe2000d7c1270 */
[----:B------:R-:W-:Y:S01]  /*f460*/  ULDC UR4, c[0x0][0x228] ;  /* 0x00008a0000047ab9 */ /* 0x000fe20000000800 */
        /* <DEDUP_REMOVED lines=8> */
[----:B0-----:R-:W-:Y:S01]  /*f4f0*/  IMAD.WIDE R8, R29, 0x2, R16 ;  /* 0x000000021d087825 */ /* 0x001fe200078e0210 */
[----:B------:R-:W-:Y:S01]  /*f500*/  ISETP.LT.AND P2, PT, R152, UR4, !P2 ;  /* 0x0000000498007c0c */ /* 0x000fe2000d741270 */
[----:B------:R-:W-:Y:S01]  /*f510*/  ULDC UR4, c[0x0][0x228] ;  /* 0x00008a0000047ab9 */ /* 0x000fe20000000800 */
[----:B---3--:R-:W-:Y:S01]  /*f520*/  PRMT R11, R87, 0x7632, R11 ;  /* 0x00007632570b7816 */ /* 0x008fe2000000000b */
[----:B------:R-:W-:-:S04]  /*f530*/  IMAD.WIDE R2, R27, 0x2, R18 ;  /* 0x000000021b027825 */ /* 0x000fc800078e0212 */
[C---:B----4-:R-:W-:Y:S01]  /*f540*/  IMAD.WIDE R24, R29.reuse, 0x2, R12 ;  /* 0x000000021d187825 */ /* 0x050fe200078e020c */
[----:B------:R0:W-:Y:S01]  /*f550*/  @P1 STG.E.U16 desc[UR6][R2.64], R11 ;  /* 0x0000000b02001986 */ /* 0x0001e2000c101506 */
[----:B------:R-:W-:Y:S02]  /*f560*/  ISETP.GE.AND P1, PT, R26, UR9, PT ;  /* 0x000000091a007c0c */ /* 0x000fe4000bf26270 */
[----:B------:R-:W-:Y:S01]  /*f570*/  IMAD.WIDE R26, R29, 0x2, R14 ;  /* 0x000000021d1a7825 */ /* 0x000fe200078e020e */
[----:B------:R-:W-:Y:S01]  /*f580*/  @P6 STG.E.U16 desc[UR6][R8.64], R83 ;  /* 0x0000005308006986 */ /* 0x000fe2000c101506 */
[----:B------:R-:W-:Y:S01]  /*f590*/  ISETP.LT.AND P6, PT, R155, UR5, !P3 ;  /* 0x000000059b007c0c */ /* 0x000fe2000dfc1270 */
[----:B------:R-:W-:Y:S02]  /*f5a0*/  ULDC UR5, c[0x0][0x228] ;  /* 0x00008a0000057ab9 */ /* 0x000fe40000000800 */
[----:B------:R3:W4:Y:S01]  /*f5b0*/  LDS.128 R8, [R0] ;  /* 0x0000000000087984 */ /* 0x0007220000000c00 */
[----:B0-----:R-:W-:Y:S01]  /*f5c0*/  PRMT R3, R83, 0x7632, R3 ;  /* 0x0000763253037816 */ /* 0x001fe20000000003 */
[----:B---3--:R-:W-:-:S04]  /*f5d0*/  VIADD R0, R160, 0x3a ;  /* 0x0000003aa0007836 */ /* 0x008fc80000000000 */
[----:B------:R0:W-:Y:S01]  /*f5e0*/  @P4 STG.E.U16 desc[UR6][R24.64], R3 ;  /* 0x0000000318004986 */ /* 0x0001e2000c101506 */
[----:B------:R-:W-:Y:S01]  /*f5f0*/  ISETP.LT.AND P4, PT, R154, UR4, !P3 ;  /* 0x000000049a007c0c */ /* 0x000fe2000df81270 */
[----:B------:R-:W-:Y:S02]  /*f600*/  ULDC UR4, c[0x0][0x228] ;  /* 0x00008a0000047ab9 */ /* 0x000fe40000000800 */
[----:B------:R3:W-:Y:S01]  /*f610*/  @P5 STG.E.U16 desc[UR6][R26.64], R115 ;  /* 0x000000731a005986 */ /* 0x0007e2000c101506 */
[----:B------:R-:W-:Y:S01]  /*f620*/  ISETP.LT.AND P5, PT, R153, UR5, !P3 ;  /* 0x0000000599007c0c */ /* 0x000fe2000dfa1270 */
[----:B------:R-:W-:Y:S01]  /*f630*/  ULDC UR5, c[0x0][0x228] ;  /* 0x00008a0000057ab9 */ /* 0x000fe20000000800 */
[----:B------:R-:W-:Y:S01]  /*f640*/  ISETP.LT.AND P3, PT, R152, UR4, !P3 ;  /* 0x0000000498007c0c */ /* 0x000fe2000df61270 */
[----:B------:R-:W-:Y:S01]  /*f650*/  ULDC UR4, c[0x0][0x228] ;  /* 0x00008a0000047ab9 */ /* 0x000fe20000000800 */
[----:B0-----:R-:W-:Y:S01]  /*f660*/  PRMT R25, R115, 0x7632, R25 ;  /* 0x0000763273197816 */ /* 0x001fe20000000019 */
[----:B------:R-:W-:-:S04]  /*f670*/  IMAD.WIDE R2, R29, 0x2, R18 ;  /* 0x000000021d027825 */ /* 0x000fc800078e0212 */
[C---:B------:R-:W-:Y:S01]  /*f680*/  IMAD.WIDE R28, R31.reuse, 0x2, R16 ;  /* 0x000000021f1c7825 */ /* 0x040fe200078e0210 */
[----:B------:R0:W-:Y:S01]  /*f690*/  @P2 STG.E.U16 desc[UR6][R2.64], R25 ;  /* 0x0000001902002986 */ /* 0x0001e2000c101506 */
[----:B------:R-:W-:Y:S02]  /*f6a0*/  ISETP.GE.AND P2, PT, R0, UR23, PT ;  /* 0x0000001700007c0c */ /* 0x000fe4000bf46270 */
[----:B---3--:R-:W-:Y:S01]  /*f6b0*/  IMAD.WIDE R26, R31, 0x2, R14 ;  /* 0x000000021f1a7825 */ /* 0x008fe200078e020e */
[----:B------:R3:W-:Y:S01]  /*f6c0*/  @P6 STG.E.U16 desc[UR6][R28.64], R48 ;  /* 0x000000301c006986 */ /* 0x0007e2000c101506 */
[----:B------:R-:W-:Y:S01]  /*f6d0*/  ISETP.LT.AND P6, PT, R155, UR5, !P1 ;  /* 0x000000059b007c0c */ /* 0x000fe2000cfc1270 */
[----:B------:R-:W-:Y:S01]  /*f6e0*/  ULDC UR5, c[0x0][0x228] ;  /* 0x00008a0000057ab9 */ /* 0x000fe20000000800 */
[----:B------:R-:W-:Y:S01]  /*f6f0*/  VIADD R0, R160, 0x3b ;  /* 0x0000003ba0007836 */ /* 0x000fe20000000000 */
[----:B0-----:R-:W-:Y:S01]  /*f700*/  PRMT R3, R48, 0x7632, R3 ;  /* 0x0000763230037816 */ /* 0x001fe20000000003 */
[----:B------:R-:W-:-:S04]  /*f710*/  IMAD.WIDE R24, R31, 0x2, R12 ;  /* 0x000000021f187825 */ /* 0x000fc800078e020c */
[----:B---3--:R-:W-:Y:S01]  /*f720*/  IMAD.WIDE R28, R33, 0x2, R16 ;  /* 0x00000002211c7825 */ /* 0x008fe200078e0210 */
[----:B------:R0:W-:Y:S01]  /*f730*/  @P4 STG.E.U16 desc[UR6][R24.64], R3 ;  /* 0x0000000318004986 */ /* 0x0001e2000c101506 */
[----:B------:R-:W-:Y:S01]  /*f740*/  ISETP.LT.AND P4, PT, R154, UR4, !P1 ;  /* 0x000000049a007c0c */ /* 0x000fe2000cf81270 */
[----:B------:R-:W-:Y:S02]  /*f750*/  ULDC UR4, c[0x0][0x228] ;  /* 0x00008a0000047ab9 */ /* 0x000fe40000000800 */
[----:B-1----:R1:W-:Y:S01]  /*f760*/  @P5 STG.E.U16 desc[UR6][R26.64], R20 ;  /* 0x000000141a005986 */ /* 0x0023e2000c101506 */
[----:B------:R-:W-:Y:S01]  /*f770*/  ISETP.LT.AND P5, PT, R152, UR4, !P1 ;  /* 0x0000000498007c0c */ /* 0x000fe2000cfa1270 */
[----:B------:R-:W-:Y:S01]  /*f780*/  ULDC UR4, c[0x0][0x228] ;  /* 0x00008a0000047ab9 */ /* 0x000fe20000000800 */
[----:B0-----:R-:W-:Y:S01]  /*f790*/  PRMT R25, R20, 0x7632, R25 ;  /* 0x0000763214197816 */ /* 0x001fe20000000019 */
[----:B------:R-:W-:-:S04]  /*f7a0*/  IMAD.WIDE R2, R31, 0x2, R18 ;  /* 0x000000021f027825 */ /* 0x000fc800078e0212 */
[----:B-1----:R-:W-:Y:S01]  /*f7b0*/  IMAD.WIDE R26, R33, 0x2, R14 ;  /* 0x00000002211a7825 */ /* 0x002fe200078e020e */
[----:B------:R0:W-:Y:S01]  /*f7c0*/  @P3 STG.E.U16 desc[UR6][R2.64], R25 ;  /* 0x0000001902003986 */ /* 0x0001e2000c101506 */
[----:B------:R-:W-:Y:S01]  /*f7d0*/  ISETP.LT.AND P3, PT, R153, UR5, !P1 ;  /* 0x0000000599007c0c */ /* 0x000fe2000cf61270 */
[----:B------:R-:W-:Y:S01]  /*f7e0*/  ULDC UR5, c[0x0][0x228] ;  /* 0x00008a0000057ab9 */ /* 0x000fe20000000800 */
[----:B------:R-:W-:Y:S01]  /*f7f0*/  VIADD R31, R33, UR26 ;  /* 0x0000001a211f7c36 */ /* 0x000fe20008000000 */
[----:B--2---:R4:W-:Y:S01]  /*f800*/  @P6 STG.E.U16 desc[UR6][R28.64], R4 ;  /* 0x000000041c006986 */ /* 0x0049e2000c101506 */
[----:B------:R-:W-:Y:S01]  /*f810*/  ISETP.LT.AND P6, PT, R155, UR5, !P2 ;  /* 0x000000059b007c0c */ /* 0x000fe2000d7c1270 */
[----:B------:R-:W-:Y:S01]  /*f820*/  ULDC UR5, c[0x0][0x228] ;  /* 0x00008a0000057ab9 */ /* 0x000fe20000000800 */
[----:B------:R-:W-:Y:S01]  /*f830*/  ISETP.GE.AND P1, PT, R0, UR21, PT ;  /* 0x0000001500007c0c */ /* 0x000fe2000bf26270 */
[----:B------:R-:W-:Y:S01]  /*f840*/  VIADD R0, R160, 0x3c ;  /* 0x0000003ca0007836 */ /* 0x000fe20000000000 */
[----:B0-----:R-:W-:Y:S01]  /*f850*/  PRMT R3, R4, 0x7632, R3 ;  /* 0x0000763204037816 */ /* 0x001fe20000000003 */
[----:B------:R-:W-:Y:S01]  /*f860*/  IMAD.WIDE R24, R33, 0x2, R12 ;  /* 0x0000000221187825 */ /* 0x000fe200078e020c */
[----:B----4-:R-:W-:-:S03]  /*f870*/  PRMT R4, R8, 0x7632, R4 ;  /* 0x0000763208047816 */ /* 0x010fc60000000004 */
[----:B------:R-:W-:Y:S01]  /*f880*/  IMAD.WIDE R28, R31, 0x2, R16 ;  /* 0x000000021f1c7825 */ /* 0x000fe200078e0210 */
[----:B------:R0:W-:Y:S01]  /*f890*/  @P4 STG.E.U16 desc[UR6][R24.64], R3 ;  /* 0x0000000318004986 */ /* 0x0001e2000c101506 */
[----:B------:R-:W-:Y:S01]  /*f8a0*/  ISETP.LT.AND P4, PT, R153, UR5, !P2 ;  /* 0x0000000599007c0c */ /* 0x000fe2000d781270 */
[----:B------:R-:W-:Y:S02]  /*f8b0*/  ULDC UR5, c[0x0][0x228] ;  /* 0x00008a0000057ab9 */ /* 0x000fe40000000800 */
[----:B------:R1:W-:Y:S01]  /*f8c0*/  @P3 STG.E.U16 desc[UR6][R26.64], R8 ;  /* 0x000000081a003986 */ /* 0x0003e2000c101506 */
[----:B------:R-:W-:Y:S01]  /*f8d0*/  ISETP.LT.AND P3, PT, R154, UR4, !P2 ;  /* 0x000000049a007c0c */ /* 0x000fe2000d761270 */
[----:B------:R-:W-:Y:S01]  /*f8e0*/  ULDC UR4, c[0x0][0x228] ;  /* 0x00008a0000047ab9 */ /* 0x000fe20000000800 */
[----:B0-----:R-:W-:-:S04]  /*f8f0*/  IMAD.WIDE R2, R33, 0x2, R18 ;  /* 0x0000000221027825 */ /* 0x001fc800078e0212 */
[C---:B------:R-:W-:Y:S01]  /*f900*/  IMAD.WIDE R24, R31.reuse, 0x2, R12 ;  /* 0x000000021f187825 */ /* 0x040fe200078e020c */
[----:B------:R0:W-:Y:S01]  /*f910*/  @P5 STG.E.U16 desc[UR6][R2.64], R4 ;  /* 0x0000000402005986 */ /* 0x0001e2000c101506 */
[----:B------:R-:W-:Y:S01]  /*f920*/  ISETP.LT.AND P5, PT, R152, UR4, !P2 ;  /* 0x0000000498007c0c */ /* 0x000fe2000d7a1270 */
[----:B------:R-:W-:Y:S01]  /*f930*/  ULDC UR4, c[0x0][0x228] ;  /* 0x00008a0000047ab9 */ /* 0x000fe20000000800 */
[----:B------:R-:W-:Y:S01]  /*f940*/  VIADD R33, R31, UR26 ;  /* 0x0000001a1f217c36 */ /* 0x000fe20008000000 */
[----:B------:R2:W-:Y:S01]  /*f950*/  @P6 STG.E.U16 desc[UR6][R28.64], R49 ;  /* 0x000000311c006986 */ /* 0x0005e2000c101506 */
[----:B------:R-:W-:Y:S01]  /*f960*/  ISETP.LT.AND P6, PT, R155, UR5, !P1 ;  /* 0x000000059b007c0c */ /* 0x000fe2000cfc1270 */
[----:B-1----:R-:W-:Y:S01]  /*f970*/  IMAD.WIDE R26, R31, 0x2, R14 ;  /* 0x000000021f1a7825 */ /* 0x002fe200078e020e */
[----:B------:R-:W-:Y:S01]  /*f980*/  ULDC UR5, c[0x0][0x228] ;  /* 0x00008a0000057ab9 */ /* 0x000fe20000000800 */
[----:B------:R-:W-:Y:S02]  /*f990*/  ISETP.GE.AND P2, PT, R0, UR19, PT ;  /* 0x0000001300007c0c */ /* 0x000fe4000bf46270 */
[----:B------:R-:W-:Y:S01]  /*f9a0*/  VIADD R0, R160, 0x3d ;  /* 0x0000003da0007836 */ /* 0x000fe20000000000 */
[----:B0-----:R-:W-:-:S02]  /*f9b0*/  PRMT R3, R49, 0x7632, R3 ;  /* 0x0000763231037816 */ /* 0x001fc40000000003 */
[----:B------:R-:W-:Y:S01]  /*f9c0*/  PRMT R4, R21, 0x7632, R4 ;  /* 0x0000763215047816 */ /* 0x000fe20000000004 */
[----:B--2---:R-:W-:Y:S02]  /*f9d0*/  IMAD.WIDE R28, R33, 0x2, R16 ;  /* 0x00000002211c7825 */ /* 0x004fe400078e0210 */
[----:B------:R0:W-:Y:S01]  /*f9e0*/  @P3 STG.E.U16 desc[UR6][R24.64], R3 ;  /* 0x0000000318003986 */ /* 0x0001e2000c101506 */
[----:B------:R-:W-:Y:S01]  /*f9f0*/  ISETP.LT.AND P3, PT, R154, UR4, !P1 ;  /* 0x000000049a007c0c */ /* 0x000fe2000cf61270 */
[----:B------:R-:W-:Y:S02]  /*fa00*/  ULDC UR4, c[0x0][0x228] ;  /* 0x00008a0000047ab9 */ /* 0x000fe40000000800 */
[----:B------:R1:W-:Y:S01]  /*fa10*/  @P4 STG.E.U16 desc[UR6][R26.64], R21 ;  /* 0x000000151a004986 */ /* 0x0003e2000c101506 */
[----:B------:R-:W-:Y:S01]  /*fa20*/  ISETP.LT.AND P4, PT, R153, UR5, !P1 ;  /* 0x0000000599007c0c */ /* 0x000fe2000cf81270 */
[----:B------:R-:W-:Y:S01]  /*fa30*/  ULDC UR5, c[0x0][0x228] ;  /* 0x00008a0000057ab9 */ /* 0x000fe20000000800 */
[----:B0-----:R-:W-:-:S04]  /*fa40*/  IMAD.WIDE R2, R31, 0x2, R18 ;  /* 0x000000021f027825 */ /* 0x001fc800078e0212 */
[C---:B-1----:R-:W-:Y:S01]  /*fa50*/  IMAD.WIDE R20, R33.reuse, 0x2, R12 ;  /* 0x0000000221147825 */ /* 0x042fe200078e020c */
[----:B------:R0:W-:Y:S01]  /*fa60*/  @P5 STG.E.U16 desc[UR6][R2.64], R4 ;  /* 0x0000000402005986 */ /* 0x0001e2000c101506 */
[----:B------:R-:W-:Y:S01]  /*fa70*/  ISETP.LT.AND P5, PT, R152, UR4, !P1 ;  /* 0x0000000498007c0c */ /* 0x000fe2000cfa1270 */
[----:B------:R-:W-:Y:S01]  /*fa80*/  ULDC UR4, c[0x0][0x228] ;  /* 0x00008a0000047ab9 */ /* 0x000fe20000000800 */
[----:B------:R-:W-:Y:S01]  /*fa90*/  VIADD R27, R33, UR26 ;  /* 0x0000001a211b7c36 */ /* 0x000fe20008000000 */
[----:B------:R1:W-:Y:S01]  /*faa0*/  @P6 STG.E.U16 desc[UR6][R28.64], R5 ;  /* 0x000000051c006986 */ /* 0x0003e2000c101506 */
[----:B------:R-:W-:Y:S01]  /*fab0*/  ISETP.LT.AND P6, PT, R155, UR5, !P2 ;  /* 0x000000059b007c0c */ /* 0x000fe2000d7c1270 */
[----:B------:R-:W-:Y:S01]  /*fac0*/  IMAD.WIDE R24, R33, 0x2, R14 ;  /* 0x0000000221187825 */ /* 0x000fe200078e020e */
[----:B------:R-:W-:Y:S01]  /*fad0*/  ULDC UR5, c[0x0][0x228] ;  /* 0x00008a0000057ab9 */ /* 0x000fe20000000800 */
[----:B------:R-:W-:Y:S02]  /*fae0*/  ISETP.GE.AND P1, PT, R0, UR17, PT ;  /* 0x0000001100007c0c */ /* 0x000fe4000bf26270 */
[----:B------:R-:W-:Y:S01]  /*faf0*/  VIADD R0, R160, 0x3e ;  /* 0x0000003ea0007836 */ /* 0x000fe20000000000 */
[----:B0-----:R-:W-:Y:S01]  /*fb00*/  PRMT R3, R5, 0x7632, R3 ;  /* 0x0000763205037816 */ /* 0x001fe20000000003 */
[----:B-1----:R-:W-:-:S04]  /*fb10*/  IMAD.WIDE R4, R27, 0x2, R16 ;  /* 0x000000021b047825 */ /* 0x002fc800078e0210 */
[----:B------:R0:W-:Y:S01]  /*fb20*/  @P3 STG.E.U16 desc[UR6][R20.64], R3 ;  /* 0x0000000314003986 */ /* 0x0001e2000c101506 */
[----:B------:R-:W-:Y:S01]  /*fb30*/  ISETP.LT.AND P3, PT, R154, UR4, !P2 ;  /* 0x000000049a007c0c */ /* 0x000fe2000d761270 */
[----:B------:R-:W-:Y:S02]  /*fb40*/  ULDC UR4, c[0x0][0x228] ;  /* 0x00008a0000047ab9 */ /* 0x000fe40000000800 */
[----:B------:R1:W-:Y:S01]  /*fb50*/  @P4 STG.E.U16 desc[UR6][R24.64], R9 ;  /* 0x0000000918004986 */ /* 0x0003e2000c101506 */
[----:B------:R-:W-:Y:S01]  /*fb60*/  ISETP.LT.AND P4, PT, R153, UR5, !P2 ;  /* 0x0000000599007c0c */ /* 0x000fe2000d781270 */
[----:B------:R-:W-:Y:S01]  /*fb70*/  ULDC UR5, c[0x0][0x228] ;  /* 0x00008a0000057ab9 */ /* 0x000fe20000000800 */
[----:B0-----:R-:W-:Y:S01]  /*fb80*/  PRMT R21, R9, 0x7632, R21 ;  /* 0x0000763209157816 */ /* 0x001fe20000000015 */
[----:B------:R-:W-:-:S04]  /*fb90*/  IMAD.WIDE R2, R33, 0x2, R18 ;  /* 0x0000000221027825 */ /* 0x000fc800078e0212 */
[C---:B-1----:R-:W-:Y:S01]  /*fba0*/  IMAD.WIDE R8, R27.reuse, 0x2, R12 ;  /* 0x000000021b087825 */ /* 0x042fe200078e020c */
[----:B------:R0:W-:Y:S01]  /*fbb0*/  @P5 STG.E.U16 desc[UR6][R2.64], R21 ;  /* 0x0000001502005986 */ /* 0x0001e2000c101506 */
[----:B------:R-:W-:Y:S01]  /*fbc0*/  ISETP.LT.AND P5, PT, R152, UR4, !P2 ;  /* 0x0000000498007c0c */ /* 0x000fe2000d7a1270 */
[----:B------:R-:W-:Y:S01]  /*fbd0*/  ULDC UR4, c[0x0][0x228] ;  /* 0x00008a0000047ab9 */ /* 0x000fe20000000800 */
[----:B------:R-:W-:Y:S01]  /*fbe0*/  VIADD R25, R27, UR26 ;  /* 0x0000001a1b197c36 */ /* 0x000fe20008000000 */
[----:B------:R1:W-:Y:S01]  /*fbf0*/  @P6 STG.E.U16 desc[UR6][R4.64], R50 ;  /* 0x0000003204006986 */ /* 0x0003e2000c101506 */
[----:B------:R-:W-:Y:S01]  /*fc00*/  ISETP.LT.AND P6, PT, R155, UR5, !P1 ;  /* 0x000000059b007c0c */ /* 0x000fe2000cfc1270 */
[----:B------:R-:W-:Y:S01]  /*fc10*/  ULDC UR5, c[0x0][0x228] ;  /* 0x00008a0000057ab9 */ /* 0x000fe20000000800 */
[----:B------:R-:W-:Y:S02]  /*fc20*/  ISETP.GE.AND P2, PT, R0, UR25, PT ;  /* 0x0000001900007c0c */ /* 0x000fe4000bf46270 */
[----:B------:R-:W-:-:S02]  /*fc30*/  PRMT R0, R22, 0x7632, R0 ;  /* 0x0000763216007816 */ /* 0x000fc40000000000 */
[----:B0-----:R-:W-:Y:S01]  /*fc40*/  PRMT R3, R50, 0x7632, R3 ;  /* 0x0000763232037816 */ /* 0x001fe20000000003 */
[----:B------:R-:W-:-:S04]  /*fc50*/  IMAD.WIDE R20, R27, 0x2, R14 ;  /* 0x000000021b147825 */ /* 0x000fc800078e020e */
[----:B------:R0:W-:Y:S01]  /*fc60*/  @P3 STG.E.U16 desc[UR6][R8.64], R3 ;  /* 0x0000000308003986 */ /* 0x0001e2000c101506 */
[----:B------:R-:W-:Y:S01]  /*fc70*/  ISETP.LT.AND P3, PT, R154, UR4, !P1 ;  /* 0x000000049a007c0c */ /* 0x000fe2000cf61270 */
[----:B-1----:R-:W-:Y:S01]  /*fc80*/  IMAD.WIDE R4, R25, 0x2, R16 ;  /* 0x0000000219047825 */ /* 0x002fe200078e0210 */
[----:B------:R-:W-:Y:S01]  /*fc90*/  ULDC UR4, c[0x0][0x228] ;  /* 0x00008a0000047ab9 */ /* 0x000fe20000000800 */
[----:B------:R1:W-:Y:S01]  /*fca0*/  @P4 STG.E.U16 desc[UR6][R20.64], R22 ;  /* 0x0000001614004986 */ /* 0x0003e2000c101506 */
[----:B------:R-:W-:Y:S01]  /*fcb0*/  ISETP.LT.AND P4, PT, R153, UR5, !P1 ;  /* 0x0000000599007c0c */ /* 0x000fe2000cf81270 */
[----:B------:R-:W-:Y:S01]  /*fcc0*/  ULDC UR5, c[0x0][0x228] ;  /* 0x00008a0000057ab9 */ /* 0x000fe20000000800 */
[----:B------:R-:W-:Y:S01]  /*fcd0*/  ISETP.LT.AND P1, PT, R152, UR4, !P1 ;  /* 0x0000000498007c0c */ /* 0x000fe2000cf21270 */
[----:B------:R-:W-:Y:S01]  /*fce0*/  ULDC UR4, c[0x0][0x228] ;  /* 0x00008a0000047ab9 */ /* 0x000fe20000000800 */
[----:B0-----:R-:W-:-:S04]  /*fcf0*/  IMAD.WIDE R2, R27, 0x2, R18 ;  /* 0x000000021b027825 */ /* 0x001fc800078e0212 */
[----:B------:R-:W-:Y:S01]  /*fd00*/  IMAD.WIDE R8, R25, 0x2, R12 ;  /* 0x0000000219087825 */ /* 0x000fe200078e020c */
[----:B------:R0:W-:Y:S01]  /*fd10*/  @P5 STG.E.U16 desc[UR6][R2.64], R0 ;  /* 0x0000000002005986 */ /* 0x0001e2000c101506 */
[----:B------:R-:W-:Y:S02]  /*fd20*/  ISETP.LT.AND P5, PT, R155, UR8, !P0 ;  /* 0x000000089b007c0c */ /* 0x000fe4000c7a1270 */
[----:B------:R-:W-:Y:S01]  /*fd30*/  VIADD R27, R25, UR26 ;  /* 0x0000001a191b7c36 */ /* 0x000fe20008000000 */
[----:B------:R2:W-:Y:S01]  /*fd40*/  @P6 STG.E.U16 desc[UR6][R4.64], R6 ;  /* 0x0000000604006986 */ /* 0x0005e2000c101506 */
[----:B------:R-:W-:Y:S01]  /*fd50*/  ISETP.LT.AND P6, PT, R155, UR5, !P2 ;  /* 0x000000059b007c0c */ /* 0x000fe2000d7c1270 */
[----:B-1----:R-:W-:Y:S01]  /*fd60*/  IMAD.WIDE R20, R25, 0x2, R14 ;  /* 0x0000000219147825 */ /* 0x002fe200078e020e */
[----:B------:R-:W-:Y:S01]  /*fd70*/  ULDC UR5, c[0x0][0x228] ;  /* 0x00008a0000057ab9 */ /* 0x000fe20000000800 */
[----:B0-----:R-:W-:Y:S02]  /*fd80*/  PRMT R3, R6, 0x7632, R3 ;  /* 0x0000763206037816 */ /* 0x001fe40000000003 */
[----:B------:R-:W-:Y:S01]  /*fd90*/  PRMT R0, R10, 0x7632, R0 ;  /* 0x000076320a007816 */ /* 0x000fe20000000000 */
[----:B--2---:R-:W-:-:S02]  /*fda0*/  IMAD.WIDE R4, R27, 0x2, R16 ;  /* 0x000000021b047825 */ /* 0x004fc400078e0210 */
[----:B------:R0:W-:Y:S01]  /*fdb0*/  @P3 STG.E.U16 desc[UR6][R8.64], R3 ;  /* 0x0000000308003986 */ /* 0x0001e2000c101506 */
[C---:B------:R-:W-:Y:S01]  /*fdc0*/  ISETP.LT.AND P3, PT, R154.reuse, UR5, !P0 ;  /* 0x000000059a007c0c */ /* 0x040fe2000c761270 */
[----:B------:R-:W-:Y:S01]  /*fdd0*/  ULDC UR5, c[0x0][0x228] ;  /* 0x00008a0000057ab9 */ /* 0x000fe20000000800 */
[----:B------:R-:W-:Y:S01]  /*fde0*/  PRMT R6, R23, 0x7632, R6 ;  /* 0x0000763217067816 */ /* 0x000fe20000000006 */
[----:B------:R1:W-:Y:S01]  /*fdf0*/  @P4 STG.E.U16 desc[UR6][R20.64], R10 ;  /* 0x0000000a14004986 */ /* 0x0003e2000c101506 */
[----:B------:R-:W-:Y:S01]  /*fe00*/  ISETP.LT.AND P4, PT, R154, UR4, !P2 ;  /* 0x000000049a007c0c */ /* 0x000fe2000d781270 */
[----:B------:R-:W-:Y:S01]  /*fe10*/  ULDC UR4, c[0x0][0x228] ;  /* 0x00008a0000047ab9 */ /* 0x000fe20000000800 */
[----:B0-----:R-:W-:-:S04]  /*fe20*/  IMAD.WIDE R2, R25, 0x2, R18 ;  /* 0x0000000219027825 */ /* 0x001fc800078e0212 */
[----:B-1----:R-:W-:Y:S01]  /*fe30*/  VIADD R21, R27, UR26 ;  /* 0x0000001a1b157c36 */ /* 0x002fe20008000000 */
[----:B------:R0:W-:Y:S01]  /*fe40*/  @P1 STG.E.U16 desc[UR6][R2.64], R0 ;  /* 0x0000000002001986 */ /* 0x0001e2000c101506 */
[----:B------:R-:W-:Y:S01]  /*fe50*/  ISETP.LT.AND P1, PT, R153, UR5, !P0 ;  /* 0x0000000599007c0c */ /* 0x000fe2000c721270 */
[----:B------:R-:W-:Y:S01]  /*fe60*/  ULDC UR5, c[0x0][0x228] ;  /* 0x00008a0000057ab9 */ /* 0x000fe20000000800 */
[----:B------:R-:W-:Y:S01]  /*fe70*/  IMAD.WIDE R8, R27, 0x2, R18 ;  /* 0x000000021b087825 */ /* 0x000fe200078e0212 */
[----:B------:R1:W-:Y:S01]  /*fe80*/  @P6 STG.E.U16 desc[UR6][R4.64], R51 ;  /* 0x0000003304006986 */ /* 0x0003e2000c101506 */
[----:B------:R-:W-:Y:S01]  /*fe90*/  ISETP.LT.AND P6, PT, R153, UR4, !P2 ;  /* 0x0000000499007c0c */ /* 0x000fe2000d7c1270 */
[----:B------:R-:W-:Y:S01]  /*fea0*/  ULDC UR4, c[0x0][0x228] ;  /* 0x00008a0000047ab9 */ /* 0x000fe20000000800 */
[C---:B------:R-:W-:Y:S01]  /*feb0*/  ISETP.LT.AND P0, PT, R152.reuse, UR5, !P0 ;  /* 0x0000000598007c0c */ /* 0x040fe2000c701270 */
[----:B------:R-:W-:Y:S01]  /*fec0*/  IMAD.WIDE R16, R21, 0x2, R16 ;  /* 0x0000000215107825 */ /* 0x000fe200078e0210 */
[----:B------:R-:W-:-:S02]  /*fed0*/  ISETP.LT.AND P2, PT, R152, UR4, !P2 ;  /* 0x0000000498007c0c */ /* 0x000fc4000d741270 */
[----:B------:R-:W-:Y:S01]  /*fee0*/  PRMT R10, R7, 0x7632, R10 ;  /* 0x00007632070a7816 */ /* 0x000fe2000000000a */
[----:B0-----:R-:W-:Y:S01]  /*fef0*/  IMAD.WIDE R2, R27, 0x2, R12 ;  /* 0x000000021b027825 */ /* 0x001fe200078e020c */
[----:B------:R-:W-:-:S03]  /*ff00*/  PRMT R0, R51, 0x7632, R0 ;  /* 0x0000763233007816 */ /* 0x000fc60000000000 */
[----:B-1----:R-:W-:Y:S02]  /*ff10*/  IMAD.WIDE R4, R27, 0x2, R14 ;  /* 0x000000021b047825 */ /* 0x002fe400078e020e */
[----:B------:R0:W-:Y:S02]  /*ff20*/  @P4 STG.E.U16 desc[UR6][R2.64], R0 ;  /* 0x0000000002004986 */ /* 0x0001e4000c101506 */
[C---:B------:R-:W-:Y:S02]  /*ff30*/  IMAD.WIDE R12, R21.reuse, 0x2, R12 ;  /* 0x00000002150c7825 */ /* 0x040fe400078e020c */
[----:B------:R0:W-:Y:S02]  /*ff40*/  @P6 STG.E.U16 desc[UR6][R4.64], R23 ;  /* 0x0000001704006986 */ /* 0x0001e4000c101506 */
[C---:B------:R-:W-:Y:S02]  /*ff50*/  IMAD.WIDE R14, R21.reuse, 0x2, R14 ;  /* 0x00000002150e7825 */ /* 0x040fe400078e020e */
[----:B------:R0:W-:Y:S02]  /*ff60*/  @P2 STG.E.U16 desc[UR6][R8.64], R6 ;  /* 0x0000000608002986 */ /* 0x0001e4000c101506 */
[----:B------:R-:W-:-:S02]  /*ff70*/  IMAD.WIDE R18, R21, 0x2, R18 ;  /* 0x0000000215127825 */ /* 0x000fc400078e0212 */
[----:B------:R0:W-:Y:S04]  /*ff80*/  @P5 STG.E.U16 desc[UR6][R16.64], R7 ;  /* 0x0000000710005986 */ /* 0x0001e8000c101506 */
[----:B------:R0:W-:Y:S04]  /*ff90*/  @P3 STG.E.U16 desc[UR6][R12.64], R10 ;  /* 0x0000000a0c003986 */ /* 0x0001e8000c101506 */
[----:B------:R0:W-:Y:S01]  /*ffa0*/  @P1 STG.E.U16 desc[UR6][R14.64], R11 ;  /* 0x0000000b0e001986 */ /* 0x0001e2000c101506 */
[----:B------:R-:W-:Y:S05]  /*ffb0*/  @!P0 EXIT ;  /* 0x000000000000894d */ /* 0x000fea0003800000 */
[----:B0-----:R-:W-:-:S05]  /*ffc0*/  PRMT R9, R11, 0x7632, R9 ;  /* 0x000076320b097816 */ /* 0x001fca0000000009 */
[----:B------:R-:W-:Y:S01]  /*ffd0*/  STG.E.U16 desc[UR6][R18.64], R9 ;  /* 0x0000000912007986 */ /* 0x000fe2000c101506 */
[----:B------:R-:W-:Y:S05]  /*ffe0*/  EXIT ;  /* 0x000000000000794d */ /* 0x000fea0003800000 */
.L_x_2:
[----:B------:R-:W-:-:S00]  /*fff0*/  BRA `(.L_x_2) ;  /* 0xfffffffc00fc7947 */ /* 0x000fc0000383ffff */
[----:B------:R-:W-:-:S00]  /*10000*/  NOP ;  /* 0x0000000000007918 */ /* 0x000fc00000000000 */
[----:B------:R-:W-:-:S00]  /*10010*/  NOP ;  /* 0x0000000000007918 */ /* 0x000fc00000000000 */
[----:B------:R-:W-:-:S00]  /*10020*/  NOP ;  /* 0x0000000000007918 */ /* 0x000fc00000000000 */
[----:B------:R-:W-:-:S00]  /*10030*/  NOP ;  /* 0x0000000000007918 */ /* 0x000fc00000000000 */
[----:B------:R-:W-:-:S00]  /*10040*/  NOP ;  /* 0x0000000000007918 */ /* 0x000fc00000000000 */
[----:B------:R-:W-:-:S00]  /*10050*/  NOP ;  /* 0x0000000000007918 */ /* 0x000fc00000000000 */
[----:B------:R-:W-:-:S00]  /*10060*/  NOP ;  /* 0x0000000000007918 */ /* 0x000fc00000000000 */
[----:B------:R-:W-:-:S00]  /*10070*/  NOP ;  /* 0x0000000000007918 */ /* 0x000fc00000000000 */
.L_x_3:


//--------------------- .nv.shared.matmul_kernel  --------------------------
	.section	.nv.shared.matmul_kernel,"aw",@nobits
	.sectionflags	@""
	.align	16
	.zero		1024


//--------------------- .nv.shared.reserved.0     --------------------------
	.section	.nv.shared.reserved.0,"aw",@nobits
	.weak		__nv_reservedSMEM_offset_0_alias
	.size		__nv_reservedSMEM_offset_0_alias, 0, 0
	.other		__nv_reservedSMEM_offset_0_alias,@"STO_CUDA_RESERVED_SHARED STV_DEFAULT"
__nv_reservedSMEM_offset_0_alias:
	.zero		0


//--------------------- .nv.constant0.matmul_kernel --------------------------
	.section	.nv.constant0.matmul_kernel,"a",@progbits
	.sectionflags	@""
	.align	4
.nv.constant0.matmul_kernel:
	.zero		608


//--------------------- SYMBOLS --------------------------

	.type		.nv.reservedSmem.offset0,@object
	.size		.nv.reservedSmem.offset0,0x4
